//
// Generated by NVIDIA NVVM Compiler
//
// Compiler Build ID: CL-36424714
// Cuda compilation tools, release 13.0, V13.0.88
// Based on NVVM 20.0.0
//

.version 9.0
.target sm_100
.address_size 64

	// .globl	_Z11image_erodePhS_S_iii
// _ZZ18image_erode_sharedPhS_S_iiiE4tile has been demoted

.visible .entry _Z11image_erodePhS_S_iii(
	.param .u64 .ptr .align 1 _Z11image_erodePhS_S_iii_param_0,
	.param .u64 .ptr .align 1 _Z11image_erodePhS_S_iii_param_1,
	.param .u64 .ptr .align 1 _Z11image_erodePhS_S_iii_param_2,
	.param .u32 _Z11image_erodePhS_S_iii_param_3,
	.param .u32 _Z11image_erodePhS_S_iii_param_4,
	.param .u32 _Z11image_erodePhS_S_iii_param_5
)
{
	.reg .pred 	%p<42>;
	.reg .b16 	%rs<80>;
	.reg .b32 	%r<88>;
	.reg .b64 	%rd<15>;

	ld.param.u64 	%rd7, [_Z11image_erodePhS_S_iii_param_0];
	ld.param.u64 	%rd5, [_Z11image_erodePhS_S_iii_param_1];
	ld.param.u64 	%rd6, [_Z11image_erodePhS_S_iii_param_2];
	ld.param.u32 	%r25, [_Z11image_erodePhS_S_iii_param_3];
	ld.param.u32 	%r26, [_Z11image_erodePhS_S_iii_param_4];
	ld.param.u32 	%r28, [_Z11image_erodePhS_S_iii_param_5];
	cvta.to.global.u64 	%rd1, %rd7;
	mov.u32 	%r1, %tid.x;
	mov.u32 	%r29, %ctaid.x;
	mov.u32 	%r30, %ntid.x;
	mul.lo.s32 	%r2, %r29, %r30;
	add.s32 	%r3, %r2, %r1;
	mov.u32 	%r31, %tid.y;
	mov.u32 	%r32, %ctaid.y;
	mov.u32 	%r33, %ntid.y;
	mad.lo.s32 	%r34, %r32, %r33, %r31;
	setp.ge.s32 	%p2, %r3, %r26;
	setp.ge.s32 	%p3, %r34, %r28;
	or.pred  	%p4, %p2, %p3;
	@%p4 bra 	$L__BB0_32;
	setp.lt.s32 	%p5, %r25, 1;
	mov.b16 	%rs62, 1;
	mov.u16 	%rs63, %rs62;
	@%p5 bra 	$L__BB0_31;
	shr.u32 	%r36, %r25, 31;
	add.s32 	%r37, %r25, %r36;
	shr.s32 	%r38, %r37, 1;
	and.b32  	%r5, %r25, 3;
	and.b32  	%r6, %r25, 2147483644;
	neg.s32 	%r7, %r6;
	sub.s32 	%r39, %r1, %r38;
	add.s32 	%r8, %r39, %r2;
	add.s64 	%rd2, %rd1, 3;
	sub.s32 	%r9, %r3, %r38;
	sub.s32 	%r10, %r34, %r38;
	mov.b16 	%rs63, 1;
	mov.b32 	%r83, 0;
	mov.u16 	%rs62, %rs63;
$L__BB0_3:
	setp.lt.u32 	%p6, %r25, 4;
	add.s32 	%r41, %r10, %r83;
	setp.gt.s32 	%p7, %r41, -1;
	setp.lt.s32 	%p8, %r41, %r28;
	and.pred  	%p1, %p7, %p8;
	mul.lo.s32 	%r12, %r41, %r26;
	mov.b32 	%r87, 0;
	@%p6 bra 	$L__BB0_18;
	add.s32 	%r85, %r8, 3;
	add.s32 	%r84, %r8, %r12;
	not.pred 	%p9, %p1;
	mov.u32 	%r86, %r7;
$L__BB0_5:
	cvt.s64.s32 	%rd8, %r84;
	add.s64 	%rd3, %rd2, %rd8;
	add.s32 	%r18, %r85, -2;
	@%p9 bra 	$L__BB0_8;
	add.s32 	%r42, %r18, -1;
	setp.lt.s32 	%p10, %r42, 0;
	setp.ge.s32 	%p11, %r42, %r26;
	or.pred  	%p12, %p10, %p11;
	@%p12 bra 	$L__BB0_8;
	ld.global.u8 	%rs42, [%rd3+-3];
	and.b16  	%rs43, %rs62, 255;
	min.u16 	%rs62, %rs43, %rs42;
	cvt.u32.u16 	%r43, %rs63;
	and.b32  	%r44, %r43, 255;
	cvt.u32.u16 	%r45, %rs42;
	sub.s32 	%r46, 1, %r45;
	min.s32 	%r47, %r44, %r46;
	cvt.u16.u32 	%rs63, %r47;
$L__BB0_8:
	@%p9 bra 	$L__BB0_11;
	setp.lt.s32 	%p14, %r18, 0;
	setp.ge.s32 	%p15, %r18, %r26;
	or.pred  	%p16, %p14, %p15;
	@%p16 bra 	$L__BB0_11;
	ld.global.u8 	%rs44, [%rd3+-2];
	and.b16  	%rs45, %rs62, 255;
	min.u16 	%rs62, %rs45, %rs44;
	cvt.u32.u16 	%r48, %rs63;
	and.b32  	%r49, %r48, 255;
	cvt.u32.u16 	%r50, %rs44;
	sub.s32 	%r51, 1, %r50;
	min.s32 	%r52, %r49, %r51;
	cvt.u16.u32 	%rs63, %r52;
$L__BB0_11:
	@%p9 bra 	$L__BB0_14;
	add.s32 	%r53, %r18, 1;
	setp.lt.s32 	%p18, %r53, 0;
	setp.ge.s32 	%p19, %r53, %r26;
	or.pred  	%p20, %p18, %p19;
	@%p20 bra 	$L__BB0_14;
	ld.global.u8 	%rs46, [%rd3+-1];
	and.b16  	%rs47, %rs62, 255;
	min.u16 	%rs62, %rs47, %rs46;
	cvt.u32.u16 	%r54, %rs63;
	and.b32  	%r55, %r54, 255;
	cvt.u32.u16 	%r56, %rs46;
	sub.s32 	%r57, 1, %r56;
	min.s32 	%r58, %r55, %r57;
	cvt.u16.u32 	%rs63, %r58;
$L__BB0_14:
	@%p9 bra 	$L__BB0_17;
	setp.lt.s32 	%p22, %r85, 0;
	setp.ge.s32 	%p23, %r85, %r26;
	or.pred  	%p24, %p22, %p23;
	@%p24 bra 	$L__BB0_17;
	ld.global.u8 	%rs48, [%rd3];
	and.b16  	%rs49, %rs62, 255;
	min.u16 	%rs62, %rs49, %rs48;
	cvt.u32.u16 	%r59, %rs63;
	and.b32  	%r60, %r59, 255;
	cvt.u32.u16 	%r61, %rs48;
	sub.s32 	%r62, 1, %r61;
	min.s32 	%r63, %r60, %r62;
	cvt.u16.u32 	%rs63, %r63;
$L__BB0_17:
	add.s32 	%r86, %r86, 4;
	add.s32 	%r85, %r85, 4;
	add.s32 	%r84, %r84, 4;
	setp.ne.s32 	%p25, %r86, 0;
	mov.u32 	%r87, %r6;
	@%p25 bra 	$L__BB0_5;
$L__BB0_18:
	setp.eq.s32 	%p26, %r5, 0;
	@%p26 bra 	$L__BB0_30;
	add.s32 	%r23, %r9, %r87;
	add.s32 	%r64, %r23, %r12;
	cvt.s64.s32 	%rd9, %r64;
	add.s64 	%rd4, %rd1, %rd9;
	not.pred 	%p27, %p1;
	@%p27 bra 	$L__BB0_22;
	setp.lt.s32 	%p28, %r23, 0;
	setp.ge.s32 	%p29, %r23, %r26;
	or.pred  	%p30, %p28, %p29;
	@%p30 bra 	$L__BB0_22;
	ld.global.u8 	%rs50, [%rd4];
	and.b16  	%rs51, %rs62, 255;
	min.u16 	%rs62, %rs51, %rs50;
	cvt.u32.u16 	%r65, %rs63;
	and.b32  	%r66, %r65, 255;
	cvt.u32.u16 	%r67, %rs50;
	sub.s32 	%r68, 1, %r67;
	min.s32 	%r69, %r66, %r68;
	cvt.u16.u32 	%rs63, %r69;
$L__BB0_22:
	setp.eq.s32 	%p31, %r5, 1;
	@%p31 bra 	$L__BB0_30;
	@%p27 bra 	$L__BB0_26;
	add.s32 	%r70, %r23, 1;
	setp.lt.s32 	%p33, %r70, 0;
	setp.ge.s32 	%p34, %r70, %r26;
	or.pred  	%p35, %p33, %p34;
	@%p35 bra 	$L__BB0_26;
	ld.global.u8 	%rs52, [%rd4+1];
	and.b16  	%rs53, %rs62, 255;
	min.u16 	%rs62, %rs53, %rs52;
	cvt.u32.u16 	%r71, %rs63;
	and.b32  	%r72, %r71, 255;
	cvt.u32.u16 	%r73, %rs52;
	sub.s32 	%r74, 1, %r73;
	min.s32 	%r75, %r72, %r74;
	cvt.u16.u32 	%rs63, %r75;
$L__BB0_26:
	setp.eq.s32 	%p36, %r5, 2;
	@%p36 bra 	$L__BB0_30;
	@%p27 bra 	$L__BB0_30;
	add.s32 	%r76, %r23, 2;
	setp.lt.s32 	%p38, %r76, 0;
	setp.ge.s32 	%p39, %r76, %r26;
	or.pred  	%p40, %p38, %p39;
	@%p40 bra 	$L__BB0_30;
	ld.global.u8 	%rs54, [%rd4+2];
	and.b16  	%rs55, %rs62, 255;
	min.u16 	%rs62, %rs55, %rs54;
	cvt.u32.u16 	%r77, %rs63;
	and.b32  	%r78, %r77, 255;
	cvt.u32.u16 	%r79, %rs54;
	sub.s32 	%r80, 1, %r79;
	min.s32 	%r81, %r78, %r80;
	cvt.u16.u32 	%rs63, %r81;
$L__BB0_30:
	add.s32 	%r83, %r83, 1;
	setp.ne.s32 	%p41, %r83, %r25;
	@%p41 bra 	$L__BB0_3;
$L__BB0_31:
	mad.lo.s32 	%r82, %r26, %r34, %r3;
	cvt.s64.s32 	%rd10, %r82;
	cvta.to.global.u64 	%rd11, %rd5;
	add.s64 	%rd12, %rd11, %rd10;
	st.global.u8 	[%rd12], %rs62;
	cvta.to.global.u64 	%rd13, %rd6;
	add.s64 	%rd14, %rd13, %rd10;
	st.global.u8 	[%rd14], %rs63;
$L__BB0_32:
	ret;

}
	// .globl	_Z18image_erode_sharedPhS_S_iii
.visible .entry _Z18image_erode_sharedPhS_S_iii(
	.param .u64 .ptr .align 1 _Z18image_erode_sharedPhS_S_iii_param_0,
	.param .u64 .ptr .align 1 _Z18image_erode_sharedPhS_S_iii_param_1,
	.param .u64 .ptr .align 1 _Z18image_erode_sharedPhS_S_iii_param_2,
	.param .u32 _Z18image_erode_sharedPhS_S_iii_param_3,
	.param .u32 _Z18image_erode_sharedPhS_S_iii_param_4,
	.param .u32 _Z18image_erode_sharedPhS_S_iii_param_5
)
{
	.reg .pred 	%p<20>;
	.reg .b16 	%rs<2>;
	.reg .b32 	%r<74>;
	.reg .b32 	%f<111>;
	.reg .b64 	%rd<12>;
	// demoted variable
	.shared .align 4 .b8 _ZZ18image_erode_sharedPhS_S_iiiE4tile[1600];
	ld.param.u64 	%rd1, [_Z18image_erode_sharedPhS_S_iii_param_0];
	ld.param.u64 	%rd2, [_Z18image_erode_sharedPhS_S_iii_param_1];
	ld.param.u64 	%rd3, [_Z18image_erode_sharedPhS_S_iii_param_2];
	ld.param.u32 	%r28, [_Z18image_erode_sharedPhS_S_iii_param_3];
	ld.param.u32 	%r29, [_Z18image_erode_sharedPhS_S_iii_param_4];
	ld.param.u32 	%r30, [_Z18image_erode_sharedPhS_S_iii_param_5];
	mov.u32 	%r1, %tid.x;
	mov.u32 	%r2, %tid.y;
	mov.u32 	%r31, %ctaid.x;
	shl.b32 	%r32, %r31, 2;
	add.s32 	%r3, %r32, %r1;
	mov.u32 	%r33, %ctaid.y;
	shl.b32 	%r34, %r33, 2;
	add.s32 	%r4, %r34, %r2;
	shr.u32 	%r35, %r28, 31;
	add.s32 	%r36, %r28, %r35;
	shr.s32 	%r37, %r36, 1;
	sub.s32 	%r5, %r4, %r37;
	sub.s32 	%r6, %r3, %r37;
	setp.lt.s32 	%p1, %r5, 0;
	setp.ge.s32 	%p2, %r5, %r30;
	or.pred  	%p3, %p1, %p2;
	@%p3 bra 	$L__BB1_3;
	setp.lt.s32 	%p4, %r6, 0;
	setp.ge.s32 	%p5, %r6, %r29;
	or.pred  	%p6, %p4, %p5;
	@%p6 bra 	$L__BB1_3;
	mad.lo.s32 	%r43, %r5, %r29, %r6;
	cvt.s64.s32 	%rd4, %r43;
	cvta.to.global.u64 	%rd5, %rd1;
	add.s64 	%rd6, %rd5, %rd4;
	ld.global.u8 	%rs1, [%rd6];
	cvt.rn.f32.u16 	%f29, %rs1;
	mov.u32 	%r44, _ZZ18image_erode_sharedPhS_S_iiiE4tile;
	mad.lo.s32 	%r45, %r2, 80, %r44;
	shl.b32 	%r46, %r1, 2;
	add.s32 	%r47, %r45, %r46;
	st.shared.f32 	[%r47], %f29;
	bra.uni 	$L__BB1_4;
$L__BB1_3:
	mov.u32 	%r38, _ZZ18image_erode_sharedPhS_S_iiiE4tile;
	mad.lo.s32 	%r39, %r2, 80, %r38;
	shl.b32 	%r40, %r1, 2;
	add.s32 	%r41, %r39, %r40;
	mov.b32 	%r42, 0;
	st.shared.u32 	[%r41], %r42;
$L__BB1_4:
	bar.sync 	0;
	or.b32  	%r48, %r1, %r2;
	and.b32  	%r49, %r48, 1020;
	setp.ne.s32 	%p7, %r49, 0;
	@%p7 bra 	$L__BB1_21;
	setp.lt.s32 	%p8, %r28, 1;
	mov.f32 	%f107, 0f3F800000;
	mov.f32 	%f108, %f107;
	@%p8 bra 	$L__BB1_19;
	and.b32  	%r7, %r28, 7;
	add.s32 	%r8, %r7, -1;
	and.b32  	%r9, %r28, 3;
	and.b32  	%r10, %r28, 2147483640;
	and.b32  	%r11, %r28, 1;
	neg.s32 	%r12, %r10;
	shl.b32 	%r51, %r1, 2;
	mov.u32 	%r52, _ZZ18image_erode_sharedPhS_S_iiiE4tile;
	add.s32 	%r53, %r51, %r52;
	add.s32 	%r13, %r53, 16;
	mov.f32 	%f108, 0f3F800000;
	mov.b32 	%r68, 0;
	mov.f32 	%f107, %f108;
$L__BB1_7:
	setp.lt.u32 	%p9, %r28, 8;
	add.s32 	%r15, %r68, %r2;
	mov.b32 	%r72, 0;
	@%p9 bra 	$L__BB1_10;
	mad.lo.s32 	%r69, %r15, 80, %r13;
	mov.u32 	%r70, %r12;
$L__BB1_9:
	.pragma "nounroll";
	ld.shared.f32 	%f33, [%r69+-16];
	min.f32 	%f34, %f107, %f33;
	mov.f32 	%f35, 0f3F800000;
	sub.f32 	%f36, %f35, %f33;
	min.f32 	%f37, %f108, %f36;
	ld.shared.f32 	%f38, [%r69+-12];
	min.f32 	%f39, %f34, %f38;
	sub.f32 	%f40, %f35, %f38;
	min.f32 	%f41, %f37, %f40;
	ld.shared.f32 	%f42, [%r69+-8];
	min.f32 	%f43, %f39, %f42;
	sub.f32 	%f44, %f35, %f42;
	min.f32 	%f45, %f41, %f44;
	ld.shared.f32 	%f46, [%r69+-4];
	min.f32 	%f47, %f43, %f46;
	sub.f32 	%f48, %f35, %f46;
	min.f32 	%f49, %f45, %f48;
	ld.shared.f32 	%f50, [%r69];
	min.f32 	%f51, %f47, %f50;
	sub.f32 	%f52, %f35, %f50;
	min.f32 	%f53, %f49, %f52;
	ld.shared.f32 	%f54, [%r69+4];
	min.f32 	%f55, %f51, %f54;
	sub.f32 	%f56, %f35, %f54;
	min.f32 	%f57, %f53, %f56;
	ld.shared.f32 	%f58, [%r69+8];
	min.f32 	%f59, %f55, %f58;
	sub.f32 	%f60, %f35, %f58;
	min.f32 	%f61, %f57, %f60;
	ld.shared.f32 	%f62, [%r69+12];
	min.f32 	%f107, %f59, %f62;
	sub.f32 	%f63, %f35, %f62;
	min.f32 	%f108, %f61, %f63;
	add.s32 	%r70, %r70, 8;
	add.s32 	%r69, %r69, 32;
	setp.ne.s32 	%p10, %r70, 0;
	mov.u32 	%r72, %r10;
	@%p10 bra 	$L__BB1_9;
$L__BB1_10:
	setp.eq.s32 	%p11, %r7, 0;
	@%p11 bra 	$L__BB1_18;
	mad.lo.s32 	%r22, %r15, 80, %r52;
	setp.lt.u32 	%p12, %r8, 3;
	@%p12 bra 	$L__BB1_13;
	add.s32 	%r56, %r72, %r1;
	shl.b32 	%r57, %r56, 2;
	add.s32 	%r58, %r22, %r57;
	ld.shared.f32 	%f65, [%r58];
	min.f32 	%f66, %f107, %f65;
	mov.f32 	%f67, 0f3F800000;
	sub.f32 	%f68, %f67, %f65;
	min.f32 	%f69, %f108, %f68;
	ld.shared.f32 	%f70, [%r58+4];
	min.f32 	%f71, %f66, %f70;
	sub.f32 	%f72, %f67, %f70;
	min.f32 	%f73, %f69, %f72;
	ld.shared.f32 	%f74, [%r58+8];
	min.f32 	%f75, %f71, %f74;
	sub.f32 	%f76, %f67, %f74;
	min.f32 	%f77, %f73, %f76;
	ld.shared.f32 	%f78, [%r58+12];
	min.f32 	%f107, %f75, %f78;
	sub.f32 	%f79, %f67, %f78;
	min.f32 	%f108, %f77, %f79;
	add.s32 	%r72, %r72, 4;
$L__BB1_13:
	setp.eq.s32 	%p13, %r9, 0;
	@%p13 bra 	$L__BB1_18;
	setp.eq.s32 	%p14, %r9, 1;
	@%p14 bra 	$L__BB1_16;
	add.s32 	%r59, %r72, %r1;
	shl.b32 	%r60, %r59, 2;
	add.s32 	%r61, %r22, %r60;
	ld.shared.f32 	%f81, [%r61];
	min.f32 	%f82, %f107, %f81;
	mov.f32 	%f83, 0f3F800000;
	sub.f32 	%f84, %f83, %f81;
	min.f32 	%f85, %f108, %f84;
	ld.shared.f32 	%f86, [%r61+4];
	min.f32 	%f107, %f82, %f86;
	sub.f32 	%f87, %f83, %f86;
	min.f32 	%f108, %f85, %f87;
	add.s32 	%r72, %r72, 2;
$L__BB1_16:
	setp.eq.s32 	%p15, %r11, 0;
	@%p15 bra 	$L__BB1_18;
	add.s32 	%r62, %r72, %r1;
	shl.b32 	%r63, %r62, 2;
	add.s32 	%r64, %r22, %r63;
	ld.shared.f32 	%f88, [%r64];
	min.f32 	%f107, %f107, %f88;
	mov.f32 	%f89, 0f3F800000;
	sub.f32 	%f90, %f89, %f88;
	min.f32 	%f108, %f108, %f90;
$L__BB1_18:
	add.s32 	%r68, %r68, 1;
	setp.ne.s32 	%p16, %r68, %r28;
	@%p16 bra 	$L__BB1_7;
$L__BB1_19:
	setp.ge.s32 	%p17, %r3, %r29;
	setp.ge.s32 	%p18, %r4, %r30;
	or.pred  	%p19, %p17, %p18;
	@%p19 bra 	$L__BB1_21;
	cvt.rzi.u32.f32 	%r65, %f107;
	mad.lo.s32 	%r66, %r29, %r4, %r3;
	cvt.s64.s32 	%rd7, %r66;
	cvta.to.global.u64 	%rd8, %rd2;
	add.s64 	%rd9, %rd8, %rd7;
	st.global.u8 	[%rd9], %r65;
	cvt.rzi.u32.f32 	%r67, %f108;
	cvta.to.global.u64 	%rd10, %rd3;
	add.s64 	%rd11, %rd10, %rd7;
	st.global.u8 	[%rd11], %r67;
$L__BB1_21:
	ret;

}
	// .globl	_Z18image_erode_shadowPhS_iii
.visible .entry _Z18image_erode_shadowPhS_iii(
	.param .u64 .ptr .align 1 _Z18image_erode_shadowPhS_iii_param_0,
	.param .u64 .ptr .align 1 _Z18image_erode_shadowPhS_iii_param_1,
	.param .u32 _Z18image_erode_shadowPhS_iii_param_2,
	.param .u32 _Z18image_erode_shadowPhS_iii_param_3,
	.param .u32 _Z18image_erode_shadowPhS_iii_param_4
)
{
	.reg .pred 	%p<42>;
	.reg .b16 	%rs<49>;
	.reg .b32 	%r<53>;
	.reg .b64 	%rd<12>;

	ld.param.u64 	%rd6, [_Z18image_erode_shadowPhS_iii_param_0];
	ld.param.u64 	%rd5, [_Z18image_erode_shadowPhS_iii_param_1];
	ld.param.u32 	%r25, [_Z18image_erode_shadowPhS_iii_param_2];
	ld.param.u32 	%r26, [_Z18image_erode_shadowPhS_iii_param_3];
	ld.param.u32 	%r28, [_Z18image_erode_shadowPhS_iii_param_4];
	cvta.to.global.u64 	%rd1, %rd6;
	mov.u32 	%r1, %tid.x;
	mov.u32 	%r29, %ctaid.x;
	mov.u32 	%r30, %ntid.x;
	mul.lo.s32 	%r2, %r29, %r30;
	add.s32 	%r3, %r2, %r1;
	mov.u32 	%r31, %tid.y;
	mov.u32 	%r32, %ctaid.y;
	mov.u32 	%r33, %ntid.y;
	mad.lo.s32 	%r34, %r32, %r33, %r31;
	setp.ge.s32 	%p2, %r3, %r26;
	setp.ge.s32 	%p3, %r34, %r28;
	or.pred  	%p4, %p2, %p3;
	@%p4 bra 	$L__BB2_32;
	setp.lt.s32 	%p5, %r25, 1;
	mov.b16 	%rs40, 1;
	@%p5 bra 	$L__BB2_31;
	shr.u32 	%r36, %r25, 31;
	add.s32 	%r37, %r25, %r36;
	shr.s32 	%r38, %r37, 1;
	and.b32  	%r5, %r25, 3;
	and.b32  	%r6, %r25, 2147483644;
	neg.s32 	%r7, %r6;
	sub.s32 	%r39, %r1, %r38;
	add.s32 	%r8, %r39, %r2;
	add.s32 	%r9, %r8, 3;
	add.s64 	%rd2, %rd1, 3;
	sub.s32 	%r10, %r3, %r38;
	sub.s32 	%r11, %r34, %r38;
	mov.b16 	%rs40, 1;
	mov.b32 	%r48, 0;
$L__BB2_3:
	setp.lt.u32 	%p6, %r25, 4;
	add.s32 	%r41, %r11, %r48;
	setp.gt.s32 	%p7, %r41, -1;
	setp.lt.s32 	%p8, %r41, %r28;
	and.pred  	%p1, %p7, %p8;
	mul.lo.s32 	%r13, %r41, %r26;
	mov.b32 	%r52, 0;
	@%p6 bra 	$L__BB2_18;
	add.s32 	%r49, %r8, %r13;
	not.pred 	%p9, %p1;
	mov.u32 	%r50, %r9;
	mov.u32 	%r51, %r7;
$L__BB2_5:
	cvt.s64.s32 	%rd7, %r49;
	add.s64 	%rd3, %rd2, %rd7;
	add.s32 	%r18, %r50, -2;
	@%p9 bra 	$L__BB2_8;
	add.s32 	%r42, %r18, -1;
	setp.lt.s32 	%p10, %r42, 0;
	setp.ge.s32 	%p11, %r42, %r26;
	or.pred  	%p12, %p10, %p11;
	@%p12 bra 	$L__BB2_8;
	ld.global.u8 	%rs23, [%rd3+-3];
	and.b16  	%rs24, %rs40, 255;
	min.u16 	%rs40, %rs24, %rs23;
$L__BB2_8:
	@%p9 bra 	$L__BB2_11;
	setp.lt.s32 	%p14, %r18, 0;
	setp.ge.s32 	%p15, %r18, %r26;
	or.pred  	%p16, %p14, %p15;
	@%p16 bra 	$L__BB2_11;
	ld.global.u8 	%rs25, [%rd3+-2];
	and.b16  	%rs26, %rs40, 255;
	min.u16 	%rs40, %rs26, %rs25;
$L__BB2_11:
	@%p9 bra 	$L__BB2_14;
	add.s32 	%r43, %r18, 1;
	setp.lt.s32 	%p18, %r43, 0;
	setp.ge.s32 	%p19, %r43, %r26;
	or.pred  	%p20, %p18, %p19;
	@%p20 bra 	$L__BB2_14;
	ld.global.u8 	%rs27, [%rd3+-1];
	and.b16  	%rs28, %rs40, 255;
	min.u16 	%rs40, %rs28, %rs27;
$L__BB2_14:
	@%p9 bra 	$L__BB2_17;
	setp.lt.s32 	%p22, %r50, 0;
	setp.ge.s32 	%p23, %r50, %r26;
	or.pred  	%p24, %p22, %p23;
	@%p24 bra 	$L__BB2_17;
	ld.global.u8 	%rs29, [%rd3];
	and.b16  	%rs30, %rs40, 255;
	min.u16 	%rs40, %rs30, %rs29;
$L__BB2_17:
	add.s32 	%r51, %r51, 4;
	add.s32 	%r50, %r50, 4;
	add.s32 	%r49, %r49, 4;
	setp.ne.s32 	%p25, %r51, 0;
	mov.u32 	%r52, %r6;
	@%p25 bra 	$L__BB2_5;
$L__BB2_18:
	setp.eq.s32 	%p26, %r5, 0;
	@%p26 bra 	$L__BB2_30;
	add.s32 	%r23, %r10, %r52;
	add.s32 	%r44, %r23, %r13;
	cvt.s64.s32 	%rd8, %r44;
	add.s64 	%rd4, %rd1, %rd8;
	not.pred 	%p27, %p1;
	@%p27 bra 	$L__BB2_22;
	setp.lt.s32 	%p28, %r23, 0;
	setp.ge.s32 	%p29, %r23, %r26;
	or.pred  	%p30, %p28, %p29;
	@%p30 bra 	$L__BB2_22;
	ld.global.u8 	%rs31, [%rd4];
	and.b16  	%rs32, %rs40, 255;
	min.u16 	%rs40, %rs32, %rs31;
$L__BB2_22:
	setp.eq.s32 	%p31, %r5, 1;
	@%p31 bra 	$L__BB2_30;
	@%p27 bra 	$L__BB2_26;
	add.s32 	%r45, %r23, 1;
	setp.lt.s32 	%p33, %r45, 0;
	setp.ge.s32 	%p34, %r45, %r26;
	or.pred  	%p35, %p33, %p34;
	@%p35 bra 	$L__BB2_26;
	ld.global.u8 	%rs33, [%rd4+1];
	and.b16  	%rs34, %rs40, 255;
	min.u16 	%rs40, %rs34, %rs33;
$L__BB2_26:
	setp.eq.s32 	%p36, %r5, 2;
	@%p36 bra 	$L__BB2_30;
	@%p27 bra 	$L__BB2_30;
	add.s32 	%r46, %r23, 2;
	setp.lt.s32 	%p38, %r46, 0;
	setp.ge.s32 	%p39, %r46, %r26;
	or.pred  	%p40, %p38, %p39;
	@%p40 bra 	$L__BB2_30;
	ld.global.u8 	%rs35, [%rd4+2];
	and.b16  	%rs36, %rs40, 255;
	min.u16 	%rs40, %rs36, %rs35;
$L__BB2_30:
	add.s32 	%r48, %r48, 1;
	setp.ne.s32 	%p41, %r48, %r25;
	@%p41 bra 	$L__BB2_3;
$L__BB2_31:
	mad.lo.s32 	%r47, %r26, %r34, %r3;
	cvt.s64.s32 	%rd9, %r47;
	cvta.to.global.u64 	%rd10, %rd5;
	add.s64 	%rd11, %rd10, %rd9;
	st.global.u8 	[%rd11], %rs40;
$L__BB2_32:
	ret;

}
	// .globl	_Z17image_erode_lightPhS_iii
.visible .entry _Z17image_erode_lightPhS_iii(
	.param .u64 .ptr .align 1 _Z17image_erode_lightPhS_iii_param_0,
	.param .u64 .ptr .align 1 _Z17image_erode_lightPhS_iii_param_1,
	.param .u32 _Z17image_erode_lightPhS_iii_param_2,
	.param .u32 _Z17image_erode_lightPhS_iii_param_3,
	.param .u32 _Z17image_erode_lightPhS_iii_param_4
)
{
	.reg .pred 	%p<42>;
	.reg .b16 	%rs<35>;
	.reg .b32 	%r<88>;
	.reg .b64 	%rd<12>;

	ld.param.u64 	%rd6, [_Z17image_erode_lightPhS_iii_param_0];
	ld.param.u64 	%rd5, [_Z17image_erode_lightPhS_iii_param_1];
	ld.param.u32 	%r25, [_Z17image_erode_lightPhS_iii_param_2];
	ld.param.u32 	%r26, [_Z17image_erode_lightPhS_iii_param_3];
	ld.param.u32 	%r28, [_Z17image_erode_lightPhS_iii_param_4];
	cvta.to.global.u64 	%rd1, %rd6;
	mov.u32 	%r1, %tid.x;
	mov.u32 	%r29, %ctaid.x;
	mov.u32 	%r30, %ntid.x;
	mul.lo.s32 	%r2, %r29, %r30;
	add.s32 	%r3, %r2, %r1;
	mov.u32 	%r31, %tid.y;
	mov.u32 	%r32, %ctaid.y;
	mov.u32 	%r33, %ntid.y;
	mad.lo.s32 	%r34, %r32, %r33, %r31;
	setp.ge.s32 	%p2, %r3, %r26;
	setp.ge.s32 	%p3, %r34, %r28;
	or.pred  	%p4, %p2, %p3;
	@%p4 bra 	$L__BB3_32;
	setp.lt.s32 	%p5, %r25, 1;
	mov.b16 	%rs26, 1;
	@%p5 bra 	$L__BB3_31;
	shr.u32 	%r36, %r25, 31;
	add.s32 	%r37, %r25, %r36;
	shr.s32 	%r38, %r37, 1;
	and.b32  	%r5, %r25, 3;
	and.b32  	%r6, %r25, 2147483644;
	neg.s32 	%r7, %r6;
	sub.s32 	%r39, %r1, %r38;
	add.s32 	%r8, %r39, %r2;
	add.s32 	%r9, %r8, 3;
	add.s64 	%rd2, %rd1, 3;
	sub.s32 	%r10, %r3, %r38;
	sub.s32 	%r11, %r34, %r38;
	mov.b16 	%rs26, 1;
	mov.b32 	%r83, 0;
$L__BB3_3:
	setp.lt.u32 	%p6, %r25, 4;
	add.s32 	%r41, %r11, %r83;
	setp.gt.s32 	%p7, %r41, -1;
	setp.lt.s32 	%p8, %r41, %r28;
	and.pred  	%p1, %p7, %p8;
	mul.lo.s32 	%r13, %r41, %r26;
	mov.b32 	%r87, 0;
	@%p6 bra 	$L__BB3_18;
	add.s32 	%r84, %r8, %r13;
	not.pred 	%p9, %p1;
	mov.u32 	%r85, %r9;
	mov.u32 	%r86, %r7;
$L__BB3_5:
	cvt.s64.s32 	%rd7, %r84;
	add.s64 	%rd3, %rd2, %rd7;
	add.s32 	%r18, %r85, -2;
	@%p9 bra 	$L__BB3_8;
	add.s32 	%r42, %r18, -1;
	setp.lt.s32 	%p10, %r42, 0;
	setp.ge.s32 	%p11, %r42, %r26;
	or.pred  	%p12, %p10, %p11;
	@%p12 bra 	$L__BB3_8;
	cvt.u32.u16 	%r43, %rs26;
	and.b32  	%r44, %r43, 255;
	ld.global.u8 	%r45, [%rd3+-3];
	sub.s32 	%r46, 1, %r45;
	min.s32 	%r47, %r44, %r46;
	cvt.u16.u32 	%rs26, %r47;
$L__BB3_8:
	@%p9 bra 	$L__BB3_11;
	setp.lt.s32 	%p14, %r18, 0;
	setp.ge.s32 	%p15, %r18, %r26;
	or.pred  	%p16, %p14, %p15;
	@%p16 bra 	$L__BB3_11;
	cvt.u32.u16 	%r48, %rs26;
	and.b32  	%r49, %r48, 255;
	ld.global.u8 	%r50, [%rd3+-2];
	sub.s32 	%r51, 1, %r50;
	min.s32 	%r52, %r49, %r51;
	cvt.u16.u32 	%rs26, %r52;
$L__BB3_11:
	@%p9 bra 	$L__BB3_14;
	add.s32 	%r53, %r18, 1;
	setp.lt.s32 	%p18, %r53, 0;
	setp.ge.s32 	%p19, %r53, %r26;
	or.pred  	%p20, %p18, %p19;
	@%p20 bra 	$L__BB3_14;
	cvt.u32.u16 	%r54, %rs26;
	and.b32  	%r55, %r54, 255;
	ld.global.u8 	%r56, [%rd3+-1];
	sub.s32 	%r57, 1, %r56;
	min.s32 	%r58, %r55, %r57;
	cvt.u16.u32 	%rs26, %r58;
$L__BB3_14:
	@%p9 bra 	$L__BB3_17;
	setp.lt.s32 	%p22, %r85, 0;
	setp.ge.s32 	%p23, %r85, %r26;
	or.pred  	%p24, %p22, %p23;
	@%p24 bra 	$L__BB3_17;
	cvt.u32.u16 	%r59, %rs26;
	and.b32  	%r60, %r59, 255;
	ld.global.u8 	%r61, [%rd3];
	sub.s32 	%r62, 1, %r61;
	min.s32 	%r63, %r60, %r62;
	cvt.u16.u32 	%rs26, %r63;
$L__BB3_17:
	add.s32 	%r86, %r86, 4;
	add.s32 	%r85, %r85, 4;
	add.s32 	%r84, %r84, 4;
	setp.ne.s32 	%p25, %r86, 0;
	mov.u32 	%r87, %r6;
	@%p25 bra 	$L__BB3_5;
$L__BB3_18:
	setp.eq.s32 	%p26, %r5, 0;
	@%p26 bra 	$L__BB3_30;
	add.s32 	%r23, %r10, %r87;
	add.s32 	%r64, %r23, %r13;
	cvt.s64.s32 	%rd8, %r64;
	add.s64 	%rd4, %rd1, %rd8;
	not.pred 	%p27, %p1;
	@%p27 bra 	$L__BB3_22;
	setp.lt.s32 	%p28, %r23, 0;
	setp.ge.s32 	%p29, %r23, %r26;
	or.pred  	%p30, %p28, %p29;
	@%p30 bra 	$L__BB3_22;
	cvt.u32.u16 	%r65, %rs26;
	and.b32  	%r66, %r65, 255;
	ld.global.u8 	%r67, [%rd4];
	sub.s32 	%r68, 1, %r67;
	min.s32 	%r69, %r66, %r68;
	cvt.u16.u32 	%rs26, %r69;
$L__BB3_22:
	setp.eq.s32 	%p31, %r5, 1;
	@%p31 bra 	$L__BB3_30;
	@%p27 bra 	$L__BB3_26;
	add.s32 	%r70, %r23, 1;
	setp.lt.s32 	%p33, %r70, 0;
	setp.ge.s32 	%p34, %r70, %r26;
	or.pred  	%p35, %p33, %p34;
	@%p35 bra 	$L__BB3_26;
	cvt.u32.u16 	%r71, %rs26;
	and.b32  	%r72, %r71, 255;
	ld.global.u8 	%r73, [%rd4+1];
	sub.s32 	%r74, 1, %r73;
	min.s32 	%r75, %r72, %r74;
	cvt.u16.u32 	%rs26, %r75;
$L__BB3_26:
	setp.eq.s32 	%p36, %r5, 2;
	@%p36 bra 	$L__BB3_30;
	@%p27 bra 	$L__BB3_30;
	add.s32 	%r76, %r23, 2;
	setp.lt.s32 	%p38, %r76, 0;
	setp.ge.s32 	%p39, %r76, %r26;
	or.pred  	%p40, %p38, %p39;
	@%p40 bra 	$L__BB3_30;
	cvt.u32.u16 	%r77, %rs26;
	and.b32  	%r78, %r77, 255;
	ld.global.u8 	%r79, [%rd4+2];
	sub.s32 	%r80, 1, %r79;
	min.s32 	%r81, %r78, %r80;
	cvt.u16.u32 	%rs26, %r81;
$L__BB3_30:
	add.s32 	%r83, %r83, 1;
	setp.ne.s32 	%p41, %r83, %r25;
	@%p41 bra 	$L__BB3_3;
$L__BB3_31:
	mad.lo.s32 	%r82, %r26, %r34, %r3;
	cvt.s64.s32 	%rd9, %r82;
	cvta.to.global.u64 	%rd10, %rd5;
	add.s64 	%rd11, %rd10, %rd9;
	st.global.u8 	[%rd11], %rs26;
$L__BB3_32:
	ret;

}


// ===== COMPILED SASS (sm_100) =====

	.target	sm_100

	.elftype	@"ET_EXEC"


//--------------------- .note.nv.tkinfo           --------------------------
	.section	.note.nv.tkinfo,"",@"SHT_NOTE"
	.sectionflags	@"SHF_NOTE_NV_TKINFO"
	.tkinfo
        /*0018*/ 	.word	0x00000002
        /*0030*/ 	.string	""
        /*0030*/ 	.string	"ptxas"
        /*0030*/ 	.string	"Cuda compilation tools, release 13.0, V13.0.88"
        /*0030*/ 	.string	"Build cuda_13.0.r13.0/compiler.36424714_0"
        /*0030*/ 	.string	"-arch sm_100 -m 64 "



//--------------------- .note.nv.cuinfo           --------------------------
	.section	.note.nv.cuinfo,"",@"SHT_NOTE"
	.sectionflags	@"SHF_NOTE_NV_CUINFO"
        /*0018*/ 	.short	0x0002
        /*001a*/ 	.short	0x0064
        /*001c*/ 	.short	0x0082
	.zero		2


//--------------------- .nv.info                  --------------------------
	.section	.nv.info,"",@"SHT_CUDA_INFO"
	.align	4


	//----- nvinfo : EIATTR_REGCOUNT
	.align		4
        /*0000*/ 	.byte	0x04, 0x2f
        /*0002*/ 	.short	(.L_1 - .L_0)
	.align		4
.L_0:
        /*0004*/ 	.word	index@(_Z11image_erodePhS_S_iii)
        /*0008*/ 	.word	0x0000001d


	//----- nvinfo : EIATTR_FRAME_SIZE
	.align		4
.L_1:
        /*000c*/ 	.byte	0x04, 0x11
        /*000e*/ 	.short	(.L_3 - .L_2)
	.align		4
.L_2:
        /*0010*/ 	.word	index@(_Z11image_erodePhS_S_iii)
        /*0014*/ 	.word	0x00000000


	//----- nvinfo : EIATTR_REGCOUNT
	.align		4
.L_3:
        /*0018*/ 	.byte	0x04, 0x2f
        /*001a*/ 	.short	(.L_5 - .L_4)
	.align		4
.L_4:
        /*001c*/ 	.word	index@(_Z18image_erode_sharedPhS_S_iii)
        /*0020*/ 	.word	0x00000018


	//----- nvinfo : EIATTR_FRAME_SIZE
	.align		4
.L_5:
        /*0024*/ 	.byte	0x04, 0x11
        /*0026*/ 	.short	(.L_7 - .L_6)
	.align		4
.L_6:
        /*0028*/ 	.word	index@(_Z18image_erode_sharedPhS_S_iii)
        /*002c*/ 	.word	0x00000000


	//----- nvinfo : EIATTR_REGCOUNT
	.align		4
.L_7:
        /*0030*/ 	.byte	0x04, 0x2f
        /*0032*/ 	.short	(.L_9 - .L_8)
	.align		4
.L_8:
        /*0034*/ 	.word	index@(_Z18image_erode_shadowPhS_iii)
        /*0038*/ 	.word	0x0000001a


	//----- nvinfo : EIATTR_FRAME_SIZE
	.align		4
.L_9:
        /*003c*/ 	.byte	0x04, 0x11
        /*003e*/ 	.short	(.L_11 - .L_10)
	.align		4
.L_10:
        /*0040*/ 	.word	index@(_Z18image_erode_shadowPhS_iii)
        /*0044*/ 	.word	0x00000000


	//----- nvinfo : EIATTR_REGCOUNT
	.align		4
.L_11:
        /*0048*/ 	.byte	0x04, 0x2f
        /*004a*/ 	.short	(.L_13 - .L_12)
	.align		4
.L_12:
        /*004c*/ 	.word	index@(_Z17image_erode_lightPhS_iii)
        /*0050*/ 	.word	0x0000001a


	//----- nvinfo : EIATTR_FRAME_SIZE
	.align		4
.L_13:
        /*0054*/ 	.byte	0x04, 0x11
        /*0056*/ 	.short	(.L_15 - .L_14)
	.align		4
.L_14:
        /*0058*/ 	.word	index@(_Z17image_erode_lightPhS_iii)
        /*005c*/ 	.word	0x00000000


	//----- nvinfo : EIATTR_MIN_STACK_SIZE
	.align		4
.L_15:
        /*0060*/ 	.byte	0x04, 0x12
        /*0062*/ 	.short	(.L_17 - .L_16)
	.align		4
.L_16:
        /*0064*/ 	.word	index@(_Z17image_erode_lightPhS_iii)
        /*0068*/ 	.word	0x00000000


	//----- nvinfo : EIATTR_MIN_STACK_SIZE
	.align		4
.L_17:
        /*006c*/ 	.byte	0x04, 0x12
        /*006e*/ 	.short	(.L_19 - .L_18)
	.align		4
.L_18:
        /*0070*/ 	.word	index@(_Z18image_erode_shadowPhS_iii)
        /*0074*/ 	.word	0x00000000


	//----- nvinfo : EIATTR_MIN_STACK_SIZE
	.align		4
.L_19:
        /*0078*/ 	.byte	0x04, 0x12
        /*007a*/ 	.short	(.L_21 - .L_20)
	.align		4
.L_20:
        /*007c*/ 	.word	index@(_Z18image_erode_sharedPhS_S_iii)
        /*0080*/ 	.word	0x00000000


	//----- nvinfo : EIATTR_MIN_STACK_SIZE
	.align		4
.L_21:
        /*0084*/ 	.byte	0x04, 0x12
        /*0086*/ 	.short	(.L_23 - .L_22)
	.align		4
.L_22:
        /*0088*/ 	.word	index@(_Z11image_erodePhS_S_iii)
        /*008c*/ 	.word	0x00000000
.L_23:


//--------------------- .nv.compat                --------------------------
	.section	.nv.compat,"",@"SHT_CUDA_COMPAT_INFO"
	.align	4
        /*0000*/ 	.byte	0x02, 0x09, 0x00, 0x00, 0x02, 0x02, 0x01, 0x00, 0x02, 0x05, 0x05, 0x00, 0x03, 0x07, 0x01, 0x01
        /*0010*/ 	.byte	0x02, 0x03, 0x00, 0x00, 0x02, 0x06, 0x01, 0x00, 0x04, 0x0b, 0x08, 0x00, 0x09, 0x00, 0x00, 0x00
        /*0020*/ 	.byte	0x00, 0x00, 0x00, 0x00


//--------------------- .nv.info._Z17image_erode_lightPhS_iii --------------------------
	.section	.nv.info._Z17image_erode_lightPhS_iii,"",@"SHT_CUDA_INFO"
	.sectionflags	@""
	.align	4


	//----- nvinfo : EIATTR_CUDA_API_VERSION
	.align		4
        /*0000*/ 	.byte	0x04, 0x37
        /*0002*/ 	.short	(.L_25 - .L_24)
.L_24:
        /*0004*/ 	.word	0x00000082


	//----- nvinfo : EIATTR_KPARAM_INFO
	.align		4
.L_25:
        /*0008*/ 	.byte	0x04, 0x17
        /*000a*/ 	.short	(.L_27 - .L_26)
.L_26:
        /*000c*/ 	.word	0x00000000
        /*0010*/ 	.short	0x0004
        /*0012*/ 	.short	0x0018
        /*0014*/ 	.byte	0x00, 0xf0, 0x11, 0x00


	//----- nvinfo : EIATTR_KPARAM_INFO
	.align		4
.L_27:
        /*0018*/ 	.byte	0x04, 0x17
        /*001a*/ 	.short	(.L_29 - .L_28)
.L_28:
        /*001c*/ 	.word	0x00000000
        /*0020*/ 	.short	0x0003
        /*0022*/ 	.short	0x0014
        /*0024*/ 	.byte	0x00, 0xf0, 0x11, 0x00


	//----- nvinfo : EIATTR_KPARAM_INFO
	.align		4
.L_29:
        /*0028*/ 	.byte	0x04, 0x17
        /*002a*/ 	.short	(.L_31 - .L_30)
.L_30:
        /*002c*/ 	.word	0x00000000
        /*0030*/ 	.short	0x0002
        /*0032*/ 	.short	0x0010
        /*0034*/ 	.byte	0x00, 0xf0, 0x11, 0x00


	//----- nvinfo : EIATTR_KPARAM_INFO
	.align		4
.L_31:
        /*0038*/ 	.byte	0x04, 0x17
        /*003a*/ 	.short	(.L_33 - .L_32)
.L_32:
        /*003c*/ 	.word	0x00000000
        /*0040*/ 	.short	0x0001
        /*0042*/ 	.short	0x0008
        /*0044*/ 	.byte	0x00, 0xf5, 0x21, 0x00


	//----- nvinfo : EIATTR_KPARAM_INFO
	.align		4
.L_33:
        /*0048*/ 	.byte	0x04, 0x17
        /*004a*/ 	.short	(.L_35 - .L_34)
.L_34:
        /*004c*/ 	.word	0x00000000
        /*0050*/ 	.short	0x0000
        /*0052*/ 	.short	0x0000
        /*0054*/ 	.byte	0x00, 0xf5, 0x21, 0x00


	//----- nvinfo : EIATTR_SPARSE_MMA_MASK
	.align		4
.L_35:
        /*0058*/ 	.byte	0x03, 0x50
        /*005a*/ 	.short	0x0000


	//----- nvinfo : EIATTR_MAXREG_COUNT
	.align		4
        /*005c*/ 	.byte	0x03, 0x1b
        /*005e*/ 	.short	0x00ff


	//----- nvinfo : EIATTR_MERCURY_ISA_VERSION
	.align		4
        /*0060*/ 	.byte	0x03, 0x5f
        /*0062*/ 	.short	0x0101


	//----- nvinfo : EIATTR_VRC_CTA_INIT_COUNT
	.align		4
        /*0064*/ 	.byte	0x02, 0x4a
	.zero		1
	.zero		1


	//----- nvinfo : EIATTR_EXIT_INSTR_OFFSETS
	.align		4
        /*0068*/ 	.byte	0x04, 0x1c
        /*006a*/ 	.short	(.L_37 - .L_36)


	//   ....[0]....
.L_36:
        /*006c*/ 	.word	0x000000e0


	//   ....[1]....
        /*0070*/ 	.word	0x000008a0


	//----- nvinfo : EIATTR_CRS_STACK_SIZE
	.align		4
.L_37:
        /*0074*/ 	.byte	0x04, 0x1e
        /*0076*/ 	.short	(.L_39 - .L_38)
.L_38:
        /*0078*/ 	.word	0x00000000


	//----- nvinfo : EIATTR_CBANK_PARAM_SIZE
	.align		4
.L_39:
        /*007c*/ 	.byte	0x03, 0x19
        /*007e*/ 	.short	0x001c


	//----- nvinfo : EIATTR_PARAM_CBANK
	.align		4
        /*0080*/ 	.byte	0x04, 0x0a
        /*0082*/ 	.short	(.L_41 - .L_40)
	.align		4
.L_40:
        /*0084*/ 	.word	index@(.nv.constant0._Z17image_erode_lightPhS_iii)
        /*0088*/ 	.short	0x0380
        /*008a*/ 	.short	0x001c


	//----- nvinfo : EIATTR_SW_WAR
	.align		4
.L_41:
        /*008c*/ 	.byte	0x04, 0x36
        /*008e*/ 	.short	(.L_43 - .L_42)
.L_42:
        /*0090*/ 	.word	0x00000008
.L_43:


//--------------------- .nv.info._Z18image_erode_shadowPhS_iii --------------------------
	.section	.nv.info._Z18image_erode_shadowPhS_iii,"",@"SHT_CUDA_INFO"
	.sectionflags	@""
	.align	4


	//----- nvinfo : EIATTR_CUDA_API_VERSION
	.align		4
        /*0000*/ 	.byte	0x04, 0x37
        /*0002*/ 	.short	(.L_45 - .L_44)
.L_44:
        /*0004*/ 	.word	0x00000082


	//----- nvinfo : EIATTR_KPARAM_INFO
	.align		4
.L_45:
        /*0008*/ 	.byte	0x04, 0x17
        /*000a*/ 	.short	(.L_47 - .L_46)
.L_46:
        /*000c*/ 	.word	0x00000000
        /*0010*/ 	.short	0x0004
        /*0012*/ 	.short	0x0018
        /*0014*/ 	.byte	0x00, 0xf0, 0x11, 0x00


	//----- nvinfo : EIATTR_KPARAM_INFO
	.align		4
.L_47:
        /*0018*/ 	.byte	0x04, 0x17
        /*001a*/ 	.short	(.L_49 - .L_48)
.L_48:
        /*001c*/ 	.word	0x00000000
        /*0020*/ 	.short	0x0003
        /*0022*/ 	.short	0x0014
        /*0024*/ 	.byte	0x00, 0xf0, 0x11, 0x00


	//----- nvinfo : EIATTR_KPARAM_INFO
	.align		4
.L_49:
        /*0028*/ 	.byte	0x04, 0x17
        /*002a*/ 	.short	(.L_51 - .L_50)
.L_50:
        /*002c*/ 	.word	0x00000000
        /*0030*/ 	.short	0x0002
        /*0032*/ 	.short	0x0010
        /*0034*/ 	.byte	0x00, 0xf0, 0x11, 0x00


	//----- nvinfo : EIATTR_KPARAM_INFO
	.align		4
.L_51:
        /*0038*/ 	.byte	0x04, 0x17
        /*003a*/ 	.short	(.L_53 - .L_52)
.L_52:
        /*003c*/ 	.word	0x00000000
        /*0040*/ 	.short	0x0001
        /*0042*/ 	.short	0x0008
        /*0044*/ 	.byte	0x00, 0xf5, 0x21, 0x00


	//----- nvinfo : EIATTR_KPARAM_INFO
	.align		4
.L_53:
        /*0048*/ 	.byte	0x04, 0x17
        /*004a*/ 	.short	(.L_55 - .L_54)
.L_54:
        /*004c*/ 	.word	0x00000000
        /*0050*/ 	.short	0x0000
        /*0052*/ 	.short	0x0000
        /*0054*/ 	.byte	0x00, 0xf5, 0x21, 0x00


	//----- nvinfo : EIATTR_SPARSE_MMA_MASK
	.align		4
.L_55:
        /*0058*/ 	.byte	0x03, 0x50
        /*005a*/ 	.short	0x0000


	//----- nvinfo : EIATTR_MAXREG_COUNT
	.align		4
        /*005c*/ 	.byte	0x03, 0x1b
        /*005e*/ 	.short	0x00ff


	//----- nvinfo : EIATTR_MERCURY_ISA_VERSION
	.align		4
        /*0060*/ 	.byte	0x03, 0x5f
        /*0062*/ 	.short	0x0101


	//----- nvinfo : EIATTR_VRC_CTA_INIT_COUNT
	.align		4
        /*0064*/ 	.byte	0x02, 0x4a
	.zero		1
	.zero		1


	//----- nvinfo : EIATTR_EXIT_INSTR_OFFSETS
	.align		4
        /*0068*/ 	.byte	0x04, 0x1c
        /*006a*/ 	.short	(.L_57 - .L_56)


	//   ....[0]....
.L_56:
        /*006c*/ 	.word	0x000000e0


	//   ....[1]....
        /*0070*/ 	.word	0x00000830


	//----- nvinfo : EIATTR_CRS_STACK_SIZE
	.align		4
.L_57:
        /*0074*/ 	.byte	0x04, 0x1e
        /*0076*/ 	.short	(.L_59 - .L_58)
.L_58:
        /*0078*/ 	.word	0x00000000


	//----- nvinfo : EIATTR_CBANK_PARAM_SIZE
	.align		4
.L_59:
        /*007c*/ 	.byte	0x03, 0x19
        /*007e*/ 	.short	0x001c


	//----- nvinfo : EIATTR_PARAM_CBANK
	.align		4
        /*0080*/ 	.byte	0x04, 0x0a
        /*0082*/ 	.short	(.L_61 - .L_60)
	.align		4
.L_60:
        /*0084*/ 	.word	index@(.nv.constant0._Z18image_erode_shadowPhS_iii)
        /*0088*/ 	.short	0x0380
        /*008a*/ 	.short	0x001c


	//----- nvinfo : EIATTR_SW_WAR
	.align		4
.L_61:
        /*008c*/ 	.byte	0x04, 0x36
        /*008e*/ 	.short	(.L_63 - .L_62)
.L_62:
        /*0090*/ 	.word	0x00000008
.L_63:


//--------------------- .nv.info._Z18image_erode_sharedPhS_S_iii --------------------------
	.section	.nv.info._Z18image_erode_sharedPhS_S_iii,"",@"SHT_CUDA_INFO"
	.sectionflags	@""
	.align	4


	//----- nvinfo : EIATTR_CUDA_API_VERSION
	.align		4
        /*0000*/ 	.byte	0x04, 0x37
        /*0002*/ 	.short	(.L_65 - .L_64)
.L_64:
        /*0004*/ 	.word	0x00000082


	//----- nvinfo : EIATTR_KPARAM_INFO
	.align		4
.L_65:
        /*0008*/ 	.byte	0x04, 0x17
        /*000a*/ 	.short	(.L_67 - .L_66)
.L_66:
        /*000c*/ 	.word	0x00000000
        /*0010*/ 	.short	0x0005
        /*0012*/ 	.short	0x0020
        /*0014*/ 	.byte	0x00, 0xf0, 0x11, 0x00


	//----- nvinfo : EIATTR_KPARAM_INFO
	.align		4
.L_67:
        /*0018*/ 	.byte	0x04, 0x17
        /*001a*/ 	.short	(.L_69 - .L_68)
.L_68:
        /*001c*/ 	.word	0x00000000
        /*0020*/ 	.short	0x0004
        /*0022*/ 	.short	0x001c
        /*0024*/ 	.byte	0x00, 0xf0, 0x11, 0x00


	//----- nvinfo : EIATTR_KPARAM_INFO
	.align		4
.L_69:
        /*0028*/ 	.byte	0x04, 0x17
        /*002a*/ 	.short	(.L_71 - .L_70)
.L_70:
        /*002c*/ 	.word	0x00000000
        /*0030*/ 	.short	0x0003
        /*0032*/ 	.short	0x0018
        /*0034*/ 	.byte	0x00, 0xf0, 0x11, 0x00


	//----- nvinfo : EIATTR_KPARAM_INFO
	.align		4
.L_71:
        /*0038*/ 	.byte	0x04, 0x17
        /*003a*/ 	.short	(.L_73 - .L_72)
.L_72:
        /*003c*/ 	.word	0x00000000
        /*0040*/ 	.short	0x0002
        /*0042*/ 	.short	0x0010
        /*0044*/ 	.byte	0x00, 0xf5, 0x21, 0x00


	//----- nvinfo : EIATTR_KPARAM_INFO
	.align		4
.L_73:
        /*0048*/ 	.byte	0x04, 0x17
        /*004a*/ 	.short	(.L_75 - .L_74)
.L_74:
        /*004c*/ 	.word	0x00000000
        /*0050*/ 	.short	0x0001
        /*0052*/ 	.short	0x0008
        /*0054*/ 	.byte	0x00, 0xf5, 0x21, 0x00


	//----- nvinfo : EIATTR_KPARAM_INFO
	.align		4
.L_75:
        /*0058*/ 	.byte	0x04, 0x17
        /*005a*/ 	.short	(.L_77 - .L_76)
.L_76:
        /*005c*/ 	.word	0x00000000
        /*0060*/ 	.short	0x0000
        /*0062*/ 	.short	0x0000
        /*0064*/ 	.byte	0x00, 0xf5, 0x21, 0x00


	//----- nvinfo : EIATTR_SPARSE_MMA_MASK
	.align		4
.L_77:
        /*0068*/ 	.byte	0x03, 0x50
        /*006a*/ 	.short	0x0000


	//----- nvinfo : EIATTR_MAXREG_COUNT
	.align		4
        /*006c*/ 	.byte	0x03, 0x1b
        /*006e*/ 	.short	0x00ff


	//----- nvinfo : EIATTR_NUM_BARRIERS
	.align		4
        /*0070*/ 	.byte	0x02, 0x4c
        /*0072*/ 	.byte	0x01
	.zero		1


	//----- nvinfo : EIATTR_MERCURY_ISA_VERSION
	.align		4
        /*0074*/ 	.byte	0x03, 0x5f
        /*0076*/ 	.short	0x0101


	//----- nvinfo : EIATTR_VRC_CTA_INIT_COUNT
	.align		4
        /*0078*/ 	.byte	0x02, 0x4a
	.zero		1
	.zero		1


	//----- nvinfo : EIATTR_EXIT_INSTR_OFFSETS
	.align		4
        /*007c*/ 	.byte	0x04, 0x1c
        /*007e*/ 	.short	(.L_79 - .L_78)


	//   ....[0]....
.L_78:
        /*0080*/ 	.word	0x00000260


	//   ....[1]....
        /*0084*/ 	.word	0x00000880


	//   ....[2]....
        /*0088*/ 	.word	0x00000950


	//----- nvinfo : EIATTR_CBANK_PARAM_SIZE
	.align		4
.L_79:
        /*008c*/ 	.byte	0x03, 0x19
        /*008e*/ 	.short	0x0024


	//----- nvinfo : EIATTR_PARAM_CBANK
	.align		4
        /*0090*/ 	.byte	0x04, 0x0a
        /*0092*/ 	.short	(.L_81 - .L_80)
	.align		4
.L_80:
        /*0094*/ 	.word	index@(.nv.constant0._Z18image_erode_sharedPhS_S_iii)
        /*0098*/ 	.short	0x0380
        /*009a*/ 	.short	0x0024


	//----- nvinfo : EIATTR_SW_WAR
	.align		4
.L_81:
        /*009c*/ 	.byte	0x04, 0x36
        /*009e*/ 	.short	(.L_83 - .L_82)
.L_82:
        /*00a0*/ 	.word	0x00000008
.L_83:


//--------------------- .nv.info._Z11image_erodePhS_S_iii --------------------------
	.section	.nv.info._Z11image_erodePhS_S_iii,"",@"SHT_CUDA_INFO"
	.sectionflags	@""
	.align	4


	//----- nvinfo : EIATTR_CUDA_API_VERSION
	.align		4
        /*0000*/ 	.byte	0x04, 0x37
        /*0002*/ 	.short	(.L_85 - .L_84)
.L_84:
        /*0004*/ 	.word	0x00000082


	//----- nvinfo : EIATTR_KPARAM_INFO
	.align		4
.L_85:
        /*0008*/ 	.byte	0x04, 0x17
        /*000a*/ 	.short	(.L_87 - .L_86)
.L_86:
        /*000c*/ 	.word	0x00000000
        /*0010*/ 	.short	0x0005
        /*0012*/ 	.short	0x0020
        /*0014*/ 	.byte	0x00, 0xf0, 0x11, 0x00


	//----- nvinfo : EIATTR_KPARAM_INFO
	.align		4
.L_87:
        /*0018*/ 	.byte	0x04, 0x17
        /*001a*/ 	.short	(.L_89 - .L_88)
.L_88:
        /*001c*/ 	.word	0x00000000
        /*0020*/ 	.short	0x0004
        /*0022*/ 	.short	0x001c
        /*0024*/ 	.byte	0x00, 0xf0, 0x11, 0x00


	//----- nvinfo : EIATTR_KPARAM_INFO
	.align		4
.L_89:
        /*0028*/ 	.byte	0x04, 0x17
        /*002a*/ 	.short	(.L_91 - .L_90)
.L_90:
        /*002c*/ 	.word	0x00000000
        /*0030*/ 	.short	0x0003
        /*0032*/ 	.short	0x0018
        /*0034*/ 	.byte	0x00, 0xf0, 0x11, 0x00


	//----- nvinfo : EIATTR_KPARAM_INFO
	.align		4
.L_91:
        /*0038*/ 	.byte	0x04, 0x17
        /*003a*/ 	.short	(.L_93 - .L_92)
.L_92:
        /*003c*/ 	.word	0x00000000
        /*0040*/ 	.short	0x0002
        /*0042*/ 	.short	0x0010
        /*0044*/ 	.byte	0x00, 0xf5, 0x21, 0x00


	//----- nvinfo : EIATTR_KPARAM_INFO
	.align		4
.L_93:
        /*0048*/ 	.byte	0x04, 0x17
        /*004a*/ 	.short	(.L_95 - .L_94)
.L_94:
        /*004c*/ 	.word	0x00000000
        /*0050*/ 	.short	0x0001
        /*0052*/ 	.short	0x0008
        /*0054*/ 	.byte	0x00, 0xf5, 0x21, 0x00


	//----- nvinfo : EIATTR_KPARAM_INFO
	.align		4
.L_95:
        /*0058*/ 	.byte	0x04, 0x17
        /*005a*/ 	.short	(.L_97 - .L_96)
.L_96:
        /*005c*/ 	.word	0x00000000
        /*0060*/ 	.short	0x0000
        /*0062*/ 	.short	0x0000
        /*0064*/ 	.byte	0x00, 0xf5, 0x21, 0x00


	//----- nvinfo : EIATTR_SPARSE_MMA_MASK
	.align		4
.L_97:
        /*0068*/ 	.byte	0x03, 0x50
        /*006a*/ 	.short	0x0000


	//----- nvinfo : EIATTR_MAXREG_COUNT
	.align		4
        /*006c*/ 	.byte	0x03, 0x1b
        /*006e*/ 	.short	0x00ff


	//----- nvinfo : EIATTR_MERCURY_ISA_VERSION
	.align		4
        /*0070*/ 	.byte	0x03, 0x5f
        /*0072*/ 	.short	0x0101


	//----- nvinfo : EIATTR_VRC_CTA_INIT_COUNT
	.align		4
        /*0074*/ 	.byte	0x02, 0x4a
	.zero		1
	.zero		1


	//----- nvinfo : EIATTR_EXIT_INSTR_OFFSETS
	.align		4
        /*0078*/ 	.byte	0x04, 0x1c
        /*007a*/ 	.short	(.L_99 - .L_98)


	//   ....[0]....
.L_98:
        /*007c*/ 	.word	0x000000e0


	//   ....[1]....
        /*0080*/ 	.word	0x00000a40


	//----- nvinfo : EIATTR_CRS_STACK_SIZE
	.align		4
.L_99:
        /*0084*/ 	.byte	0x04, 0x1e
        /*0086*/ 	.short	(.L_101 - .L_100)
.L_100:
        /*0088*/ 	.word	0x00000000


	//----- nvinfo : EIATTR_CBANK_PARAM_SIZE
	.align		4
.L_101:
        /*008c*/ 	.byte	0x03, 0x19
        /*008e*/ 	.short	0x0024


	//----- nvinfo : EIATTR_PARAM_CBANK
	.align		4
        /*0090*/ 	.byte	0x04, 0x0a
        /*0092*/ 	.short	(.L_103 - .L_102)
	.align		4
.L_102:
        /*0094*/ 	.word	index@(.nv.constant0._Z11image_erodePhS_S_iii)
        /*0098*/ 	.short	0x0380
        /*009a*/ 	.short	0x0024


	//----- nvinfo : EIATTR_SW_WAR
	.align		4
.L_103:
        /*009c*/ 	.byte	0x04, 0x36
        /*009e*/ 	.short	(.L_105 - .L_104)
.L_104:
        /*00a0*/ 	.word	0x00000008
.L_105:


//--------------------- .nv.callgraph             --------------------------
	.section	.nv.callgraph,"",@"SHT_CUDA_CALLGRAPH"
	.align	4
	.sectionentsize	8
	.align		4
        /*0000*/ 	.word	0x00000000
	.align		4
        /*0004*/ 	.word	0xffffffff
	.align		4
        /*0008*/ 	.word	0x00000000
	.align		4
        /*000c*/ 	.word	0xfffffffe
	.align		4
        /*0010*/ 	.word	0x00000000
	.align		4
        /*0014*/ 	.word	0xfffffffd
	.align		4
        /*0018*/ 	.word	0x00000000
	.align		4
        /*001c*/ 	.word	0xfffffffc


//--------------------- .text._Z17image_erode_lightPhS_iii --------------------------
	.section	.text._Z17image_erode_lightPhS_iii,"ax",@progbits
	.align	128
        .global         _Z17image_erode_lightPhS_iii
        .type           _Z17image_erode_lightPhS_iii,@function
        .size           _Z17image_erode_lightPhS_iii,(.L_x_32 - _Z17image_erode_lightPhS_iii)
        .other          _Z17image_erode_lightPhS_iii,@"STO_CUDA_ENTRY STV_DEFAULT"
_Z17image_erode_lightPhS_iii:
.text._Z17image_erode_lightPhS_iii:
[----:B------:R-:W-:Y:S01]  /*0000*/  LDC R1, c[0x0][0x37c] ;  /* 0x0000df00ff017b82 */ /* 0x000fe20000000800 */
[----:B------:R-:W0:Y:S07]  /*0010*/  S2R R6, SR_TID.Y ;  /* 0x0000000000067919 */ /* 0x000e2e0000002200 */
[----:B------:R-:W1:Y:S01]  /*0020*/  S2UR UR5, SR_CTAID.X ;  /* 0x00000000000579c3 */ /* 0x000e620000002500 */
[----:B------:R-:W1:Y:S01]  /*0030*/  LDCU UR4, c[0x0][0x360] ;  /* 0x00006c00ff0477ac */ /* 0x000e620008000800 */
[----:B------:R-:W2:Y:S01]  /*0040*/  S2R R10, SR_TID.X ;  /* 0x00000000000a7919 */ /* 0x000ea20000002100 */
[----:B------:R-:W3:Y:S05]  /*0050*/  LDCU UR7, c[0x0][0x398] ;  /* 0x00007300ff0777ac */ /* 0x000eea0008000800 */
[----:B------:R-:W0:Y:S01]  /*0060*/  S2UR UR6, SR_CTAID.Y ;  /* 0x00000000000679c3 */ /* 0x000e220000002600 */
[----:B------:R-:W4:Y:S07]  /*0070*/  LDCU UR8, c[0x0][0x394] ;  /* 0x00007280ff0877ac */ /* 0x000f2e0008000800 */
[----:B------:R-:W0:Y:S01]  /*0080*/  LDC R3, c[0x0][0x364] ;  /* 0x0000d900ff037b82 */ /* 0x000e220000000800 */
[----:B-1----:R-:W-:-:S06]  /*0090*/  UIMAD UR5, UR5, UR4, URZ ;  /* 0x00000004050572a4 */ /* 0x002fcc000f8e02ff */
[----:B--2---:R-:W-:Y:S02]  /*00a0*/  VIADD R7, R10, UR5 ;  /* 0x000000050a077c36 */ /* 0x004fe40008000000 */
[----:B0-----:R-:W-:-:S05]  /*00b0*/  IMAD R6, R3, UR6, R6 ;  /* 0x0000000603067c24 */ /* 0x001fca000f8e0206 */
[----:B---3--:R-:W-:-:S04]  /*00c0*/  ISETP.GE.AND P0, PT, R6, UR7, PT ;  /* 0x0000000706007c0c */ /* 0x008fc8000bf06270 */
[----:B----4-:R-:W-:-:S13]  /*00d0*/  ISETP.GE.OR P0, PT, R7, UR8, P0 ;  /* 0x0000000807007c0c */ /* 0x010fda0008706670 */
[----:B------:R-:W-:Y:S05]  /*00e0*/  @P0 EXIT ;  /* 0x000000000000094d */ /* 0x000fea0003800000 */
[----:B------:R-:W0:Y:S01]  /*00f0*/  LDC R9, c[0x0][0x390] ;  /* 0x0000e400ff097b82 */ /* 0x000e220000000800 */
[----:B------:R-:W1:Y:S01]  /*0100*/  LDCU.64 UR6, c[0x0][0x358] ;  /* 0x00006b00ff0677ac */ /* 0x000e620008000a00 */
[----:B------:R-:W-:Y:S01]  /*0110*/  IMAD.MOV.U32 R0, RZ, RZ, 0x1 ;  /* 0x00000001ff007424 */ /* 0x000fe200078e00ff */
[----:B0-----:R-:W-:-:S13]  /*0120*/  ISETP.GE.AND P0, PT, R9, 0x1, PT ;  /* 0x000000010900780c */ /* 0x001fda0003f06270 */
[----:B-1----:R-:W-:Y:S05]  /*0130*/  @!P0 BRA `(.L_x_0) ;  /* 0x0000000400c08947 */ /* 0x002fea0003800000 */
[C---:B------:R-:W-:Y:S01]  /*0140*/  LEA.HI R0, R9.reuse, R9, RZ, 0x1 ;  /* 0x0000000909007211 */ /* 0x040fe200078f08ff */
[----:B------:R-:W-:Y:S01]  /*0150*/  IMAD.MOV.U32 R2, RZ, RZ, 0x1 ;  /* 0x00000001ff027424 */ /* 0x000fe200078e00ff */
[C---:B------:R-:W-:Y:S01]  /*0160*/  LOP3.LUT R8, R9.reuse, 0x7ffffffc, RZ, 0xc0, !PT ;  /* 0x7ffffffc09087812 */ /* 0x040fe200078ec0ff */
[----:B------:R-:W-:Y:S01]  /*0170*/  UMOV UR4, URZ ;  /* 0x000000ff00047c82 */ /* 0x000fe20008000000 */
[----:B------:R-:W-:Y:S02]  /*0180*/  SHF.R.S32.HI R13, RZ, 0x1, R0 ;  /* 0x00000001ff0d7819 */ /* 0x000fe40000011400 */
[----:B------:R-:W-:Y:S01]  /*0190*/  LOP3.LUT R9, R9, 0x3, RZ, 0xc0, !PT ;  /* 0x0000000309097812 */ /* 0x000fe200078ec0ff */
[----:B------:R-:W-:Y:S01]  /*01a0*/  IMAD.MOV R11, RZ, RZ, -R8 ;  /* 0x000000ffff0b7224 */ /* 0x000fe200078e0a08 */
[--C-:B------:R-:W-:Y:S01]  /*01b0*/  IADD3 R10, PT, PT, R10, UR5, -R13.reuse ;  /* 0x000000050a0a7c10 */ /* 0x100fe2000fffe80d */
[--C-:B------:R-:W-:Y:S01]  /*01c0*/  IMAD.IADD R12, R7, 0x1, -R13.reuse ;  /* 0x00000001070c7824 */ /* 0x100fe200078e0a0d */
[----:B------:R-:W-:Y:S01]  /*01d0*/  PRMT R0, R2, 0x7610, R0 ;  /* 0x0000761002007816 */ /* 0x000fe20000000000 */
[----:B------:R-:W-:-:S02]  /*01e0*/  IMAD.IADD R13, R6, 0x1, -R13 ;  /* 0x00000001060d7824 */ /* 0x000fc400078e0a0d */
[----:B------:R-:W-:-:S07]  /*01f0*/  VIADD R14, R10, 0x3 ;  /* 0x000000030a0e7836 */ /* 0x000fce0000000000 */
.L_x_6:
[----:B------:R-:W0:Y:S01]  /*0200*/  LDCU UR8, c[0x0][0x390] ;  /* 0x00007200ff0877ac */ /* 0x000e220008000800 */
[----:B------:R-:W-:Y:S02]  /*0210*/  VIADD R15, R13, UR4 ;  /* 0x000000040d0f7c36 */ /* 0x000fe40008000000 */
[----:B------:R-:W-:Y:S01]  /*0220*/  IMAD.MOV.U32 R3, RZ, RZ, RZ ;  /* 0x000000ffff037224 */ /* 0x000fe200078e00ff */
[----:B------:R-:W1:Y:S01]  /*0230*/  LDCU UR9, c[0x0][0x398] ;  /* 0x00007300ff0977ac */ /* 0x000e620008000800 */
[----:B------:R-:W-:Y:S02]  /*0240*/  UIADD3 UR4, UPT, UPT, UR4, 0x1, URZ ;  /* 0x0000000104047890 */ /* 0x000fe4000fffe0ff */
[----:B0-----:R-:W-:Y:S02]  /*0250*/  UISETP.GE.U32.AND UP0, UPT, UR8, 0x4, UPT ;  /* 0x000000040800788c */ /* 0x001fe4000bf06070 */
[----:B------:R-:W-:Y:S01]  /*0260*/  UISETP.NE.AND UP1, UPT, UR4, UR8, UPT ;  /* 0x000000080400728c */ /* 0x000fe2000bf25270 */
[----:B-1----:R-:W-:-:S04]  /*0270*/  ISETP.GE.AND P0, PT, R15, UR9, PT ;  /* 0x000000090f007c0c */ /* 0x002fc8000bf06270 */
[----:B------:R-:W-:Y:S02]  /*0280*/  ISETP.GT.AND P0, PT, R15, -0x1, !P0 ;  /* 0xffffffff0f00780c */ /* 0x000fe40004704270 */
[----:B------:R-:W-:Y:S11]  /*0290*/  BRA.U !UP0, `(.L_x_1) ;  /* 0x0000000108c87547 */ /* 0x000ff6000b800000 */
[----:B------:R-:W0:Y:S01]  /*02a0*/  LDC.64 R2, c[0x0][0x380] ;  /* 0x0000e000ff027b82 */ /* 0x000e220000000a00 */
[----:B------:R-:W1:Y:S01]  /*02b0*/  LDCU UR8, c[0x0][0x394] ;  /* 0x00007280ff0877ac */ /* 0x000e620008000800 */
[----:B------:R-:W-:Y:S02]  /*02c0*/  IMAD.MOV.U32 R16, RZ, RZ, R14 ;  /* 0x000000ffff107224 */ /* 0x000fe400078e000e */
[----:B------:R-:W-:Y:S01]  /*02d0*/  IMAD.MOV.U32 R18, RZ, RZ, R11 ;  /* 0x000000ffff127224 */ /* 0x000fe200078e000b */
[----:B------:R-:W2:Y:S01]  /*02e0*/  LDCU UR9, c[0x0][0x394] ;  /* 0x00007280ff0977ac */ /* 0x000ea20008000800 */
[----:B-1----:R-:W-:-:S07]  /*02f0*/  IMAD R17, R15, UR8, R10 ;  /* 0x000000080f117c24 */ /* 0x002fce000f8e020a */
.L_x_2:
[C---:B------:R-:W-:Y:S01]  /*0300*/  VIADD R4, R16.reuse, 0xfffffffd ;  /* 0xfffffffd10047836 */ /* 0x040fe20000000000 */
[----:B------:R-:W-:Y:S01]  /*0310*/  SHF.R.S32.HI R20, RZ, 0x1f, R17 ;  /* 0x0000001fff147819 */ /* 0x000fe20000011411 */
[----:B------:R-:W-:-:S03]  /*0320*/  VIADD R19, R16, 0xfffffffe ;  /* 0xfffffffe10137836 */ /* 0x000fc60000000000 */
[C---:B--2---:R-:W-:Y:S02]  /*0330*/  ISETP.GE.AND P1, PT, R4.reuse, UR9, PT ;  /* 0x0000000904007c0c */ /* 0x044fe4000bf26270 */
[----:B------:R-:W-:Y:S02]  /*0340*/  ISETP.GE.AND P2, PT, R19, UR9, PT ;  /* 0x0000000913007c0c */ /* 0x000fe4000bf46270 */
[----:B------:R-:W-:Y:S02]  /*0350*/  ISETP.LT.OR P1, PT, R4, RZ, P1 ;  /* 0x000000ff0400720c */ /* 0x000fe40000f21670 */
[----:B0-----:R-:W-:Y:S02]  /*0360*/  IADD3 R4, P3, P4, R17, 0x3, R2 ;  /* 0x0000000311047810 */ /* 0x001fe40007c7e002 */
[----:B------:R-:W-:Y:S02]  /*0370*/  PLOP3.LUT P1, PT, P0, P1, PT, 0x8f, 0xf8 ;  /* 0x0000000000f8781c */ /* 0x000fe40000723177 */
[----:B------:R-:W-:-:S02]  /*0380*/  IADD3.X R5, PT, PT, R20, R3, RZ, P3, P4 ;  /* 0x0000000314057210 */ /* 0x000fc40001fe84ff */
[----:B------:R-:W-:Y:S01]  /*0390*/  ISETP.LT.OR P2, PT, R19, RZ, P2 ;  /* 0x000000ff1300720c */ /* 0x000fe20001741670 */
[----:B------:R-:W-:-:S03]  /*03a0*/  VIADD R19, R16, 0xffffffff ;  /* 0xffffffff10137836 */ /* 0x000fc60000000000 */
[----:B------:R-:W-:Y:S02]  /*03b0*/  PLOP3.LUT P2, PT, P0, P2, PT, 0x8f, 0xf8 ;  /* 0x0000000000f8781c */ /* 0x000fe40000745177 */
[----:B------:R-:W-:-:S03]  /*03c0*/  ISETP.GE.AND P3, PT, R19, UR9, PT ;  /* 0x0000000913007c0c */ /* 0x000fc6000bf66270 */
[----:B------:R-:W2:Y:S01]  /*03d0*/  @!P1 LDG.E.U8 R20, desc[UR6][R4.64+-0x3] ;  /* 0xfffffd0604149981 */ /* 0x000ea2000c1e1100 */
[----:B------:R-:W-:-:S04]  /*03e0*/  ISETP.LT.OR P3, PT, R19, RZ, P3 ;  /* 0x000000ff1300720c */ /* 0x000fc80001f61670 */
[----:B------:R-:W-:-:S03]  /*03f0*/  PLOP3.LUT P3, PT, P0, P3, PT, 0x8f, 0xf8 ;  /* 0x0000000000f8781c */ /* 0x000fc60000767177 */
[----:B------:R-:W3:Y:S01]  /*0400*/  @!P2 LDG.E.U8 R21, desc[UR6][R4.64+-0x2] ;  /* 0xfffffe060415a981 */ /* 0x000ee2000c1e1100 */
[----:B------:R-:W-:-:S04]  /*0410*/  ISETP.GE.AND P4, PT, R16, UR9, PT ;  /* 0x0000000910007c0c */ /* 0x000fc8000bf86270 */
[----:B------:R-:W-:-:S04]  /*0420*/  ISETP.LT.OR P4, PT, R16, RZ, P4 ;  /* 0x000000ff1000720c */ /* 0x000fc80002781670 */
[----:B------:R-:W-:Y:S01]  /*0430*/  PLOP3.LUT P4, PT, P0, P4, PT, 0x8f, 0xf8 ;  /* 0x0000000000f8781c */ /* 0x000fe20000789177 */
[----:B------:R-:W4:-:S12]  /*0440*/  @!P3 LDG.E.U8 R22, desc[UR6][R4.64+-0x1] ;  /* 0xffffff060416b981 */ /* 0x000f18000c1e1100 */
[----:B------:R0:W5:Y:S01]  /*0450*/  @!P4 LDG.E.U8 R23, desc[UR6][R4.64] ;  /* 0x000000060417c981 */ /* 0x000162000c1e1100 */
[----:B------:R-:W-:Y:S01]  /*0460*/  @!P1 LOP3.LUT R19, R0, 0xff, RZ, 0xc0, !PT ;  /* 0x000000ff00139812 */ /* 0x000fe200078ec0ff */
[----:B------:R-:W-:Y:S02]  /*0470*/  VIADD R18, R18, 0x4 ;  /* 0x0000000412127836 */ /* 0x000fe40000000000 */
[----:B------:R-:W-:Y:S02]  /*0480*/  VIADD R17, R17, 0x4 ;  /* 0x0000000411117836 */ /* 0x000fe40000000000 */
[----:B------:R-:W-:Y:S02]  /*0490*/  VIADD R16, R16, 0x4 ;  /* 0x0000000410107836 */ /* 0x000fe40000000000 */
[----:B--2---:R-:W-:-:S05]  /*04a0*/  @!P1 IMAD.MOV R20, RZ, RZ, -R20 ;  /* 0x000000ffff149224 */ /* 0x004fca00078e0a14 */
[----:B------:R-:W-:-:S04]  /*04b0*/  @!P1 VIADDMNMX R19, R20, 0x1, R19, PT ;  /* 0x0000000114139846 */ /* 0x000fc80003800113 */
[----:B------:R-:W-:Y:S01]  /*04c0*/  @!P1 PRMT R0, R19, 0x7610, R0 ;  /* 0x0000761013009816 */ /* 0x000fe20000000000 */
[----:B---3--:R-:W-:Y:S01]  /*04d0*/  @!P2 IMAD.MOV R19, RZ, RZ, -R21 ;  /* 0x000000ffff13a224 */ /* 0x008fe200078e0a15 */
[----:B------:R-:W-:Y:S02]  /*04e0*/  ISETP.NE.AND P1, PT, R18, RZ, PT ;  /* 0x000000ff1200720c */ /* 0x000fe40003f25270 */
[----:B------:R-:W-:-:S04]  /*04f0*/  @!P2 LOP3.LUT R20, R0, 0xff, RZ, 0xc0, !PT ;  /* 0x000000ff0014a812 */ /* 0x000fc800078ec0ff */
[----:B------:R-:W-:Y:S01]  /*0500*/  @!P2 VIADDMNMX R19, R19, 0x1, R20, PT ;  /* 0x000000011313a846 */ /* 0x000fe20003800114 */
[----:B----4-:R-:W-:-:S03]  /*0510*/  @!P3 IMAD.MOV R22, RZ, RZ, -R22 ;  /* 0x000000ffff16b224 */ /* 0x010fc600078e0a16 */
[----:B------:R-:W-:-:S04]  /*0520*/  @!P2 PRMT R0, R19, 0x7610, R0 ;  /* 0x000076101300a816 */ /* 0x000fc80000000000 */
[----:B------:R-:W-:-:S04]  /*0530*/  @!P3 LOP3.LUT R19, R0, 0xff, RZ, 0xc0, !PT ;  /* 0x000000ff0013b812 */ /* 0x000fc800078ec0ff */
[----:B0-----:R-:W-:-:S04]  /*0540*/  @!P3 VIADDMNMX R4, R22, 0x1, R19, PT ;  /* 0x000000011604b846 */ /* 0x001fc80003800113 */
[----:B------:R-:W-:Y:S01]  /*0550*/  @!P3 PRMT R0, R4, 0x7610, R0 ;  /* 0x000076100400b816 */ /* 0x000fe20000000000 */
[----:B-----5:R-:W-:-:S03]  /*0560*/  @!P4 IMAD.MOV R4, RZ, RZ, -R23 ;  /* 0x000000ffff04c224 */ /* 0x020fc600078e0a17 */
[----:B------:R-:W-:-:S04]  /*0570*/  @!P4 LOP3.LUT R5, R0, 0xff, RZ, 0xc0, !PT ;  /* 0x000000ff0005c812 */ /* 0x000fc800078ec0ff */
[----:B------:R-:W-:-:S04]  /*0580*/  @!P4 VIADDMNMX R4, R4, 0x1, R5, PT ;  /* 0x000000010404c846 */ /* 0x000fc80003800105 */
[----:B------:R-:W-:Y:S01]  /*0590*/  @!P4 PRMT R0, R4, 0x7610, R0 ;  /* 0x000076100400c816 */ /* 0x000fe20000000000 */
[----:B------:R-:W-:Y:S06]  /*05a0*/  @P1 BRA `(.L_x_2) ;  /* 0xfffffffc00541947 */ /* 0x000fec000383ffff */
[----:B------:R-:W-:-:S07]  /*05b0*/  IMAD.MOV.U32 R3, RZ, RZ, R8 ;  /* 0x000000ffff037224 */ /* 0x000fce00078e0008 */
.L_x_1:
[----:B------:R-:W-:-:S13]  /*05c0*/  ISETP.NE.AND P1, PT, R9, RZ, PT ;  /* 0x000000ff0900720c */ /* 0x000fda0003f25270 */
[----:B------:R-:W-:Y:S05]  /*05d0*/  @!P1 BRA `(.L_x_3) ;  /* 0x0000000000949947 */ /* 0x000fea0003800000 */
[----:B------:R-:W0:Y:S01]  /*05e0*/  LDCU UR8, c[0x0][0x394] ;  /* 0x00007280ff0877ac */ /* 0x000e220008000800 */
[----:B------:R-:W-:Y:S01]  /*05f0*/  IMAD.IADD R16, R12, 0x1, R3 ;  /* 0x000000010c107824 */ /* 0x000fe200078e0203 */
[----:B------:R-:W-:Y:S01]  /*0600*/  BSSY.RECONVERGENT B0, `(.L_x_4) ;  /* 0x000000e000007945 */ /* 0x000fe20003800200 */
[----:B------:R-:W-:Y:S01]  /*0610*/  ISETP.NE.AND P2, PT, R9, 0x1, PT ;  /* 0x000000010900780c */ /* 0x000fe20003f45270 */
[----:B------:R-:W1:Y:S02]  /*0620*/  LDCU.64 UR10, c[0x0][0x380] ;  /* 0x00007000ff0a77ac */ /* 0x000e640008000a00 */
[----:B0-----:R-:W-:Y:S01]  /*0630*/  ISETP.GE.AND P1, PT, R16, UR8, PT ;  /* 0x0000000810007c0c */ /* 0x001fe2000bf26270 */
[----:B------:R-:W-:-:S03]  /*0640*/  IMAD R15, R15, UR8, R16 ;  /* 0x000000080f0f7c24 */ /* 0x000fc6000f8e0210 */
[----:B------:R-:W-:Y:S02]  /*0650*/  ISETP.LT.OR P1, PT, R16, RZ, P1 ;  /* 0x000000ff1000720c */ /* 0x000fe40000f21670 */
[C---:B-1----:R-:W-:Y:S02]  /*0660*/  IADD3 R2, P3, PT, R15.reuse, UR10, RZ ;  /* 0x0000000a0f027c10 */ /* 0x042fe4000ff7e0ff */
[----:B------:R-:W-:Y:S02]  /*0670*/  PLOP3.LUT P1, PT, P0, P1, PT, 0x8f, 0xf8 ;  /* 0x0000000000f8781c */ /* 0x000fe40000723177 */
[----:B------:R-:W-:-:S11]  /*0680*/  LEA.HI.X.SX32 R3, R15, UR11, 0x1, P3 ;  /* 0x0000000b0f037c11 */ /* 0x000fd600098f0eff */
[----:B------:R-:W-:Y:S05]  /*0690*/  @P1 BRA `(.L_x_5) ;  /* 0x0000000000101947 */ /* 0x000fea0003800000 */
[----:B------:R-:W2:Y:S01]  /*06a0*/  LDG.E.U8 R4, desc[UR6][R2.64] ;  /* 0x0000000602047981 */ /* 0x000ea2000c1e1100 */
[----:B------:R-:W-:Y:S01]  /*06b0*/  LOP3.LUT R5, R0, 0xff, RZ, 0xc0, !PT ;  /* 0x000000ff00057812 */ /* 0x000fe200078ec0ff */
[----:B--2---:R-:W-:-:S05]  /*06c0*/  IMAD.MOV R0, RZ, RZ, -R4 ;  /* 0x000000ffff007224 */ /* 0x004fca00078e0a04 */
[----:B------:R-:W-:-:S07]  /*06d0*/  VIADDMNMX R0, R0, 0x1, R5, PT ;  /* 0x0000000100007846 */ /* 0x000fce0003800105 */
.L_x_5:
[----:B------:R-:W-:Y:S05]  /*06e0*/  BSYNC.RECONVERGENT B0 ;  /* 0x0000000000007941 */ /* 0x000fea0003800200 */
.L_x_4:
[----:B------:R-:W-:Y:S05]  /*06f0*/  @!P2 BRA `(.L_x_3) ;  /* 0x00000000004ca947 */ /* 0x000fea0003800000 */
[C---:B------:R-:W-:Y:S02]  /*0700*/  VIADD R5, R16.reuse, 0x1 ;  /* 0x0000000110057836 */ /* 0x040fe40000000000 */
[----:B------:R-:W-:-:S03]  /*0710*/  VIADD R4, R16, 0x2 ;  /* 0x0000000210047836 */ /* 0x000fc60000000000 */
[C---:B------:R-:W-:Y:S02]  /*0720*/  ISETP.GE.AND P1, PT, R5.reuse, UR8, PT ;  /* 0x0000000805007c0c */ /* 0x040fe4000bf26270 */
[C---:B------:R-:W-:Y:S02]  /*0730*/  ISETP.GE.AND P2, PT, R4.reuse, UR8, PT ;  /* 0x0000000804007c0c */ /* 0x040fe4000bf46270 */
[----:B------:R-:W-:Y:S02]  /*0740*/  ISETP.LT.OR P1, PT, R5, RZ, P1 ;  /* 0x000000ff0500720c */ /* 0x000fe40000f21670 */
[----:B------:R-:W-:Y:S02]  /*0750*/  ISETP.LT.OR P2, PT, R4, RZ, P2 ;  /* 0x000000ff0400720c */ /* 0x000fe40001741670 */
[----:B------:R-:W-:Y:S02]  /*0760*/  PLOP3.LUT P1, PT, P0, P1, PT, 0x8f, 0xf8 ;  /* 0x0000000000f8781c */ /* 0x000fe40000723177 */
[----:B------:R-:W-:-:S04]  /*0770*/  PLOP3.LUT P2, PT, P0, P2, PT, 0x8f, 0xf8 ;  /* 0x0000000000f8781c */ /* 0x000fc80000745177 */
[----:B------:R-:W-:-:S07]  /*0780*/  ISETP.EQ.OR P2, PT, R9, 0x2, P2 ;  /* 0x000000020900780c */ /* 0x000fce0001742670 */
[----:B------:R-:W2:Y:S06]  /*0790*/  @!P1 LDG.E.U8 R4, desc[UR6][R2.64+0x1] ;  /* 0x0000010602049981 */ /* 0x000eac000c1e1100 */
[----:B------:R-:W3:Y:S01]  /*07a0*/  @!P2 LDG.E.U8 R5, desc[UR6][R2.64+0x2] ;  /* 0x000002060205a981 */ /* 0x000ee2000c1e1100 */
[----:B------:R-:W-:Y:S01]  /*07b0*/  @!P1 LOP3.LUT R15, R0, 0xff, RZ, 0xc0, !PT ;  /* 0x000000ff000f9812 */ /* 0x000fe200078ec0ff */
[----:B--2---:R-:W-:-:S05]  /*07c0*/  @!P1 IMAD.MOV R4, RZ, RZ, -R4 ;  /* 0x000000ffff049224 */ /* 0x004fca00078e0a04 */
[----:B------:R-:W-:-:S04]  /*07d0*/  @!P1 VIADDMNMX R4, R4, 0x1, R15, PT ;  /* 0x0000000104049846 */ /* 0x000fc8000380010f */
[----:B------:R-:W-:Y:S01]  /*07e0*/  @!P1 PRMT R0, R4, 0x7610, R0 ;  /* 0x0000761004009816 */ /* 0x000fe20000000000 */
[----:B---3--:R-:W-:-:S03]  /*07f0*/  @!P2 IMAD.MOV R4, RZ, RZ, -R5 ;  /* 0x000000ffff04a224 */ /* 0x008fc600078e0a05 */
[----:B------:R-:W-:-:S04]  /*0800*/  @!P2 LOP3.LUT R5, R0, 0xff, RZ, 0xc0, !PT ;  /* 0x000000ff0005a812 */ /* 0x000fc800078ec0ff */
[----:B------:R-:W-:-:S04]  /*0810*/  @!P2 VIADDMNMX R4, R4, 0x1, R5, PT ;  /* 0x000000010404a846 */ /* 0x000fc80003800105 */
[----:B------:R-:W-:-:S07]  /*0820*/  @!P2 PRMT R0, R4, 0x7610, R0 ;  /* 0x000076100400a816 */ /* 0x000fce0000000000 */
.L_x_3:
[----:B------:R-:W-:Y:S05]  /*0830*/  BRA.U UP1, `(.L_x_6) ;  /* 0xfffffff901707547 */ /* 0x000fea000b83ffff */
.L_x_0:
[----:B------:R-:W0:Y:S01]  /*0840*/  LDCU UR10, c[0x0][0x394] ;  /* 0x00007280ff0a77ac */ /* 0x000e220008000800 */
[----:B------:R-:W1:Y:S01]  /*0850*/  LDCU.64 UR8, c[0x0][0x388] ;  /* 0x00007100ff0877ac */ /* 0x000e620008000a00 */
[----:B0-----:R-:W-:-:S05]  /*0860*/  IMAD R6, R6, UR10, R7 ;  /* 0x0000000a06067c24 */ /* 0x001fca000f8e0207 */
[----:B-1----:R-:W-:-:S04]  /*0870*/  IADD3 R2, P0, PT, R6, UR8, RZ ;  /* 0x0000000806027c10 */ /* 0x002fc8000ff1e0ff */
[----:B------:R-:W-:-:S05]  /*0880*/  LEA.HI.X.SX32 R3, R6, UR9, 0x1, P0 ;  /* 0x0000000906037c11 */ /* 0x000fca00080f0eff */
[----:B------:R-:W-:Y:S01]  /*0890*/  STG.E.U8 desc[UR6][R2.64], R0 ;  /* 0x0000000002007986 */ /* 0x000fe2000c101106 */
[----:B------:R-:W-:Y:S05]  /*08a0*/  EXIT ;  /* 0x000000000000794d */ /* 0x000fea0003800000 */
.L_x_7:
[----:B------:R-:W-:-:S00]  /*08b0*/  BRA `(.L_x_7) ;  /* 0xfffffffc00fc7947 */ /* 0x000fc0000383ffff */
[----:B------:R-:W-:-:S00]  /*08c0*/  NOP ;  /* 0x0000000000007918 */ /* 0x000fc00000000000 */
        /* <DEDUP_REMOVED lines=11> */
.L_x_32:


//--------------------- .text._Z18image_erode_shadowPhS_iii --------------------------
	.section	.text._Z18image_erode_shadowPhS_iii,"ax",@progbits
	.align	128
        .global         _Z18image_erode_shadowPhS_iii
        .type           _Z18image_erode_shadowPhS_iii,@function
        .size           _Z18image_erode_shadowPhS_iii,(.L_x_33 - _Z18image_erode_shadowPhS_iii)
        .other          _Z18image_erode_shadowPhS_iii,@"STO_CUDA_ENTRY STV_DEFAULT"
_Z18image_erode_shadowPhS_iii:
.text._Z18image_erode_shadowPhS_iii:
        /* <DEDUP_REMOVED lines=28> */
[--C-:B------:R-:W-:Y:S02]  /*01c0*/  IMAD.IADD R9, R18, 0x1, -R0.reuse ;  /* 0x0000000112097824 */ /* 0x100fe400078e0a00 */
[----:B------:R-:W-:-:S02]  /*01d0*/  IMAD.IADD R7, R19, 0x1, -R0 ;  /* 0x0000000113077824 */ /* 0x000fc400078e0a00 */
[----:B------:R-:W-:-:S07]  /*01e0*/  VIADD R5, R14, 0x3 ;  /* 0x000000030e057836 */ /* 0x000fce0000000000 */
.L_x_14:
        /* <DEDUP_REMOVED lines=16> */
.L_x_10:
[C---:B------:R-:W-:Y:S01]  /*02f0*/  VIADD R0, R20.reuse, 0xfffffffd ;  /* 0xfffffffd14007836 */ /* 0x040fe20000000000 */
[----:B0-----:R-:W-:Y:S01]  /*0300*/  IADD3 R12, P3, P4, R23, 0x3, R2 ;  /* 0x00000003170c7810 */ /* 0x001fe20007c7e002 */
[----:B------:R-:W-:-:S03]  /*0310*/  VIADD R4, R20, 0xfffffffe ;  /* 0xfffffffe14047836 */ /* 0x000fc60000000000 */
[----:B--2---:R-:W-:Y:S02]  /*0320*/  ISETP.GE.AND P1, PT, R0, UR9, PT ;  /* 0x0000000900007c0c */ /* 0x004fe4000bf26270 */
[----:B------:R-:W-:Y:S02]  /*0330*/  ISETP.GE.AND P2, PT, R4, UR9, PT ;  /* 0x0000000904007c0c */ /* 0x000fe4000bf46270 */
[----:B------:R-:W-:Y:S02]  /*0340*/  ISETP.LT.OR P1, PT, R0, RZ, P1 ;  /* 0x000000ff0000720c */ /* 0x000fe40000f21670 */
[----:B------:R-:W-:Y:S02]  /*0350*/  SHF.R.S32.HI R0, RZ, 0x1f, R23 ;  /* 0x0000001fff007819 */ /* 0x000fe40000011417 */
[----:B------:R-:W-:Y:S02]  /*0360*/  PLOP3.LUT P1, PT, P0, P1, PT, 0x8f, 0xf8 ;  /* 0x0000000000f8781c */ /* 0x000fe40000723177 */
[----:B------:R-:W-:Y:S01]  /*0370*/  IADD3.X R13, PT, PT, R0, R3, RZ, P3, P4 ;  /* 0x00000003000d7210 */ /* 0x000fe20001fe84ff */
[----:B------:R-:W-:Y:S01]  /*0380*/  VIADD R0, R20, 0xffffffff ;  /* 0xffffffff14007836 */ /* 0x000fe20000000000 */
[----:B------:R-:W-:-:S04]  /*0390*/  ISETP.LT.OR P2, PT, R4, RZ, P2 ;  /* 0x000000ff0400720c */ /* 0x000fc80001741670 */
        /* <DEDUP_REMOVED lines=10> */
[----:B------:R-:W5:Y:S01]  /*0440*/  @!P4 LDG.E.U8 R6, desc[UR6][R12.64] ;  /* 0x000000060c06c981 */ /* 0x000f62000c1e1100 */
[----:B------:R-:W-:Y:S01]  /*0450*/  @!P1 LOP3.LUT R10, R17, 0xff, RZ, 0xc0, !PT ;  /* 0x000000ff110a9812 */ /* 0x000fe200078ec0ff */
[----:B------:R-:W-:Y:S02]  /*0460*/  VIADD R22, R22, 0x4 ;  /* 0x0000000416167836 */ /* 0x000fe40000000000 */
[----:B------:R-:W-:Y:S02]  /*0470*/  VIADD R23, R23, 0x4 ;  /* 0x0000000417177836 */ /* 0x000fe40000000000 */
[----:B------:R-:W-:Y:S01]  /*0480*/  VIADD R20, R20, 0x4 ;  /* 0x0000000414147836 */ /* 0x000fe20000000000 */
[----:B--2---:R-:W-:-:S04]  /*0490*/  @!P1 VIMNMX.U16x2 R8, PT, PT, R10, R8, PT ;  /* 0x000000080a089248 */ /* 0x004fc80003fe0200 */
[----:B------:R-:W-:Y:S02]  /*04a0*/  @!P1 PRMT R17, R8, 0x7610, R17 ;  /* 0x0000761008119816 */ /* 0x000fe40000000011 */
[----:B------:R-:W-:Y:S02]  /*04b0*/  ISETP.NE.AND P1, PT, R22, RZ, PT ;  /* 0x000000ff1600720c */ /* 0x000fe40003f25270 */
[----:B------:R-:W-:-:S04]  /*04c0*/  @!P2 LOP3.LUT R8, R17, 0xff, RZ, 0xc0, !PT ;  /* 0x000000ff1108a812 */ /* 0x000fc800078ec0ff */
[----:B---3--:R-:W-:-:S04]  /*04d0*/  @!P2 VIMNMX.U16x2 R4, PT, PT, R8, R4, PT ;  /* 0x000000040804a248 */ /* 0x008fc80003fe0200 */
[----:B------:R-:W-:-:S04]  /*04e0*/  @!P2 PRMT R17, R4, 0x7610, R17 ;  /* 0x000076100411a816 */ /* 0x000fc80000000011 */
[----:B------:R-:W-:-:S04]  /*04f0*/  @!P3 LOP3.LUT R4, R17, 0xff, RZ, 0xc0, !PT ;  /* 0x000000ff1104b812 */ /* 0x000fc800078ec0ff */
[----:B----4-:R-:W-:-:S04]  /*0500*/  @!P3 VIMNMX.U16x2 R0, PT, PT, R4, R0, PT ;  /* 0x000000000400b248 */ /* 0x010fc80003fe0200 */
[----:B------:R-:W-:-:S04]  /*0510*/  @!P3 PRMT R17, R0, 0x7610, R17 ;  /* 0x000076100011b816 */ /* 0x000fc80000000011 */
[----:B------:R-:W-:-:S04]  /*0520*/  @!P4 LOP3.LUT R0, R17, 0xff, RZ, 0xc0, !PT ;  /* 0x000000ff1100c812 */ /* 0x000fc800078ec0ff */
[----:B-----5:R-:W-:-:S04]  /*0530*/  @!P4 VIMNMX.U16x2 R0, PT, PT, R0, R6, PT ;  /* 0x000000060000c248 */ /* 0x020fc80003fe0200 */
[----:B------:R-:W-:Y:S01]  /*0540*/  @!P4 PRMT R17, R0, 0x7610, R17 ;  /* 0x000076100011c816 */ /* 0x000fe20000000011 */
[----:B------:R-:W-:Y:S06]  /*0550*/  @P1 BRA `(.L_x_10) ;  /* 0xfffffffc00641947 */ /* 0x000fec000383ffff */
[----:B------:R-:W-:-:S07]  /*0560*/  IMAD.MOV.U32 R0, RZ, RZ, R16 ;  /* 0x000000ffff007224 */ /* 0x000fce00078e0010 */
.L_x_9:
        /* <DEDUP_REMOVED lines=15> */
[----:B------:R-:W-:-:S04]  /*0660*/  LOP3.LUT R6, R17, 0xff, RZ, 0xc0, !PT ;  /* 0x000000ff11067812 */ /* 0x000fc800078ec0ff */
[----:B--2---:R-:W-:-:S04]  /*0670*/  VIMNMX.U16x2 R0, PT, PT, R6, R0, PT ;  /* 0x0000000006007248 */ /* 0x004fc80003fe0200 */
[----:B------:R-:W-:-:S07]  /*0680*/  PRMT R17, R0, 0x7610, R17 ;  /* 0x0000761000117816 */ /* 0x000fce0000000011 */
.L_x_13:
[----:B------:R-:W-:Y:S05]  /*0690*/  BSYNC.RECONVERGENT B0 ;  /* 0x0000000000007941 */ /* 0x000fea0003800200 */
.L_x_12:
[----:B------:R-:W-:Y:S05]  /*06a0*/  @!P2 BRA `(.L_x_11) ;  /* 0x000000000044a947 */ /* 0x000fea0003800000 */
[C---:B------:R-:W-:Y:S02]  /*06b0*/  VIADD R6, R4.reuse, 0x1 ;  /* 0x0000000104067836 */ /* 0x040fe40000000000 */
[----:B------:R-:W-:-:S03]  /*06c0*/  VIADD R0, R4, 0x2 ;  /* 0x0000000204007836 */ /* 0x000fc60000000000 */
[----:B------:R-:W-:Y:S02]  /*06d0*/  ISETP.GE.AND P1, PT, R6, UR8, PT ;  /* 0x0000000806007c0c */ /* 0x000fe4000bf26270 */
[----:B------:R-:W-:Y:S02]  /*06e0*/  ISETP.GE.AND P2, PT, R0, UR8, PT ;  /* 0x0000000800007c0c */ /* 0x000fe4000bf46270 */
[----:B------:R-:W-:Y:S02]  /*06f0*/  ISETP.LT.OR P1, PT, R6, RZ, P1 ;  /* 0x000000ff0600720c */ /* 0x000fe40000f21670 */
[----:B------:R-:W-:Y:S02]  /*0700*/  ISETP.LT.OR P2, PT, R0, RZ, P2 ;  /* 0x000000ff0000720c */ /* 0x000fe40001741670 */
[----:B------:R-:W-:Y:S02]  /*0710*/  PLOP3.LUT P1, PT, P0, P1, PT, 0x8f, 0xf8 ;  /* 0x0000000000f8781c */ /* 0x000fe40000723177 */
[----:B------:R-:W-:-:S04]  /*0720*/  PLOP3.LUT P2, PT, P0, P2, PT, 0x8f, 0xf8 ;  /* 0x0000000000f8781c */ /* 0x000fc80000745177 */
[----:B------:R-:W-:-:S07]  /*0730*/  ISETP.EQ.OR P2, PT, R15, 0x2, P2 ;  /* 0x000000020f00780c */ /* 0x000fce0001742670 */
[----:B------:R-:W2:Y:S06]  /*0740*/  @!P1 LDG.E.U8 R0, desc[UR6][R2.64+0x1] ;  /* 0x0000010602009981 */ /* 0x000eac000c1e1100 */
[----:B------:R-:W3:Y:S01]  /*0750*/  @!P2 LDG.E.U8 R4, desc[UR6][R2.64+0x2] ;  /* 0x000002060204a981 */ /* 0x000ee2000c1e1100 */
[----:B------:R-:W-:-:S04]  /*0760*/  @!P1 LOP3.LUT R6, R17, 0xff, RZ, 0xc0, !PT ;  /* 0x000000ff11069812 */ /* 0x000fc800078ec0ff */
[----:B--2---:R-:W-:-:S04]  /*0770*/  @!P1 VIMNMX.U16x2 R0, PT, PT, R6, R0, PT ;  /* 0x0000000006009248 */ /* 0x004fc80003fe0200 */
[----:B------:R-:W-:-:S04]  /*0780*/  @!P1 PRMT R17, R0, 0x7610, R17 ;  /* 0x0000761000119816 */ /* 0x000fc80000000011 */
[----:B------:R-:W-:-:S04]  /*0790*/  @!P2 LOP3.LUT R0, R17, 0xff, RZ, 0xc0, !PT ;  /* 0x000000ff1100a812 */ /* 0x000fc800078ec0ff */
[----:B---3--:R-:W-:-:S04]  /*07a0*/  @!P2 VIMNMX.U16x2 R0, PT, PT, R0, R4, PT ;  /* 0x000000040000a248 */ /* 0x008fc80003fe0200 */
[----:B------:R-:W-:-:S07]  /*07b0*/  @!P2 PRMT R17, R0, 0x7610, R17 ;  /* 0x000076100011a816 */ /* 0x000fce0000000011 */
.L_x_11:
[----:B------:R-:W-:Y:S05]  /*07c0*/  BRA.U UP1, `(.L_x_14) ;  /* 0xfffffff901887547 */ /* 0x000fea000b83ffff */
.L_x_8:
[----:B------:R-:W0:Y:S01]  /*07d0*/  LDCU UR10, c[0x0][0x394] ;  /* 0x00007280ff0a77ac */ /* 0x000e220008000800 */
[----:B------:R-:W1:Y:S01]  /*07e0*/  LDCU.64 UR8, c[0x0][0x388] ;  /* 0x00007100ff0877ac */ /* 0x000e620008000a00 */
[----:B0-----:R-:W-:-:S05]  /*07f0*/  IMAD R18, R19, UR10, R18 ;  /* 0x0000000a13127c24 */ /* 0x001fca000f8e0212 */
[----:B-1----:R-:W-:-:S04]  /*0800*/  IADD3 R2, P0, PT, R18, UR8, RZ ;  /* 0x0000000812027c10 */ /* 0x002fc8000ff1e0ff */
[----:B------:R-:W-:-:S05]  /*0810*/  LEA.HI.X.SX32 R3, R18, UR9, 0x1, P0 ;  /* 0x0000000912037c11 */ /* 0x000fca00080f0eff */
[----:B------:R-:W-:Y:S01]  /*0820*/  STG.E.U8 desc[UR6][R2.64], R17 ;  /* 0x0000001102007986 */ /* 0x000fe2000c101106 */
[----:B------:R-:W-:Y:S05]  /*0830*/  EXIT ;  /* 0x000000000000794d */ /* 0x000fea0003800000 */
.L_x_15:
        /* <DEDUP_REMOVED lines=12> */
.L_x_33:


//--------------------- .text._Z18image_erode_sharedPhS_S_iii --------------------------
	.section	.text._Z18image_erode_sharedPhS_S_iii,"ax",@progbits
	.align	128
        .global         _Z18image_erode_sharedPhS_S_iii
        .type           _Z18image_erode_sharedPhS_S_iii,@function
        .size           _Z18image_erode_sharedPhS_S_iii,(.L_x_34 - _Z18image_erode_sharedPhS_S_iii)
        .other          _Z18image_erode_sharedPhS_S_iii,@"STO_CUDA_ENTRY STV_DEFAULT"
_Z18image_erode_sharedPhS_S_iii:
.text._Z18image_erode_sharedPhS_S_iii:
[----:B------:R-:W-:Y:S01]  /*0000*/  LDC R1, c[0x0][0x37c] ;  /* 0x0000df00ff017b82 */ /* 0x000fe20000000800 */
[----:B------:R-:W0:Y:S01]  /*0010*/  S2R R0, SR_TID.Y ;  /* 0x0000000000007919 */ /* 0x000e220000002200 */
[----:B------:R-:W1:Y:S01]  /*0020*/  LDCU.64 UR12, c[0x0][0x398] ;  /* 0x00007300ff0c77ac */ /* 0x000e620008000a00 */
[----:B------:R-:W0:Y:S01]  /*0030*/  S2R R5, SR_CTAID.Y ;  /* 0x0000000000057919 */ /* 0x000e220000002600 */
[----:B------:R-:W2:Y:S01]  /*0040*/  LDCU UR5, c[0x0][0x3a0] ;  /* 0x00007400ff0577ac */ /* 0x000ea20008000800 */
[----:B------:R-:W3:Y:S01]  /*0050*/  S2R R3, SR_TID.X ;  /* 0x0000000000037919 */ /* 0x000ee20000002100 */
[----:B------:R-:W4:Y:S01]  /*0060*/  LDCU.64 UR10, c[0x0][0x358] ;  /* 0x00006b00ff0a77ac */ /* 0x000f220008000a00 */
[----:B------:R-:W3:Y:S01]  /*0070*/  S2R R4, SR_CTAID.X ;  /* 0x0000000000047919 */ /* 0x000ee20000002500 */
[----:B-1----:R-:W-:-:S04]  /*0080*/  ULEA.HI UR4, UR12, UR12, URZ, 0x1 ;  /* 0x0000000c0c047291 */ /* 0x002fc8000f8f08ff */
[----:B------:R-:W-:Y:S01]  /*0090*/  USHF.R.S32.HI UR4, URZ, 0x1, UR4 ;  /* 0x00000001ff047899 */ /* 0x000fe20008011404 */
[----:B0-----:R-:W-:Y:S02]  /*00a0*/  IMAD R2, R5, 0x4, R0 ;  /* 0x0000000405027824 */ /* 0x001fe400078e0200 */
[----:B---3--:R-:W-:-:S03]  /*00b0*/  IMAD R5, R4, 0x4, R3 ;  /* 0x0000000404057824 */ /* 0x008fc600078e0203 */
[----:B------:R-:W-:Y:S02]  /*00c0*/  VIADD R4, R2, -UR4 ;  /* 0x8000000402047c36 */ /* 0x000fe40008000000 */
[----:B------:R-:W-:-:S03]  /*00d0*/  VIADD R7, R5, -UR4 ;  /* 0x8000000405077c36 */ /* 0x000fc60008000000 */
[C---:B--2---:R-:W-:Y:S02]  /*00e0*/  ISETP.GE.AND P1, PT, R4.reuse, UR5, PT ;  /* 0x0000000504007c0c */ /* 0x044fe4000bf26270 */
[C---:B------:R-:W-:Y:S02]  /*00f0*/  ISETP.GE.AND P0, PT, R7.reuse, UR13, PT ;  /* 0x0000000d07007c0c */ /* 0x040fe4000bf06270 */
[----:B------:R-:W-:Y:S02]  /*0100*/  ISETP.LT.OR P1, PT, R4, RZ, P1 ;  /* 0x000000ff0400720c */ /* 0x000fe40000f21670 */
[----:B------:R-:W-:-:S04]  /*0110*/  ISETP.LT.OR P0, PT, R7, RZ, P0 ;  /* 0x000000ff0700720c */ /* 0x000fc80000701670 */
[----:B------:R-:W-:-:S13]  /*0120*/  PLOP3.LUT P1, PT, P1, P0, PT, 0xf8, 0x8f ;  /* 0x00000000008f781c */ /* 0x000fda0000f21f70 */
[----:B------:R-:W0:Y:S01]  /*0130*/  @!P1 LDC.64 R8, c[0x0][0x380] ;  /* 0x0000e000ff089b82 */ /* 0x000e220000000a00 */
[----:B------:R-:W-:-:S05]  /*0140*/  @!P1 IMAD R4, R4, UR13, R7 ;  /* 0x0000000d04049c24 */ /* 0x000fca000f8e0207 */
[----:B0-----:R-:W-:-:S04]  /*0150*/  @!P1 IADD3 R8, P0, PT, R4, R8, RZ ;  /* 0x0000000804089210 */ /* 0x001fc80007f1e0ff */
[----:B------:R-:W-:-:S05]  /*0160*/  @!P1 LEA.HI.X.SX32 R9, R4, R9, 0x1, P0 ;  /* 0x0000000904099211 */ /* 0x000fca00000f0eff */
[----:B----4-:R-:W2:Y:S01]  /*0170*/  @!P1 LDG.E.U8 R8, desc[UR10][R8.64] ;  /* 0x0000000a08089981 */ /* 0x010ea2000c1e1100 */
[----:B------:R-:W0:Y:S01]  /*0180*/  S2UR UR5, SR_CgaCtaId ;  /* 0x00000000000579c3 */ /* 0x000e220000008800 */
[----:B------:R-:W-:Y:S01]  /*0190*/  UMOV UR4, 0x400 ;  /* 0x0000040000047882 */ /* 0x000fe20000000000 */
[----:B------:R-:W-:Y:S01]  /*01a0*/  LOP3.LUT P0, RZ, R3, 0x3fc, R0, 0xc8, !PT ;  /* 0x000003fc03ff7812 */ /* 0x000fe2000780c800 */
[----:B0-----:R-:W-:-:S06]  /*01b0*/  ULEA UR4, UR5, UR4, 0x18 ;  /* 0x0000000405047291 */ /* 0x001fcc000f8ec0ff */
[----:B------:R-:W-:-:S05]  /*01c0*/  @!P1 MOV R7, UR4 ;  /* 0x0000000400079c02 */ /* 0x000fca0008000f00 */
[C---:B------:R-:W-:Y:S02]  /*01d0*/  @!P1 IMAD R4, R0.reuse, 0x50, R7 ;  /* 0x0000005000049824 */ /* 0x040fe400078e0207 */
[----:B------:R-:W-:Y:S02]  /*01e0*/  @P1 IMAD.U32 R7, RZ, RZ, UR4 ;  /* 0x00000004ff071e24 */ /* 0x000fe4000f8e00ff */
[----:B------:R-:W-:Y:S02]  /*01f0*/  @!P1 IMAD R11, R3, 0x4, R4 ;  /* 0x00000004030b9824 */ /* 0x000fe400078e0204 */
[----:B------:R-:W-:-:S04]  /*0200*/  @P1 IMAD R6, R0, 0x50, R7 ;  /* 0x0000005000061824 */ /* 0x000fc800078e0207 */
[----:B------:R-:W-:Y:S01]  /*0210*/  @P1 IMAD R6, R3, 0x4, R6 ;  /* 0x0000000403061824 */ /* 0x000fe200078e0206 */
[----:B--2---:R-:W-:-:S05]  /*0220*/  @!P1 I2FP.F32.U32 R4, R8 ;  /* 0x0000000800049245 */ /* 0x004fca0000201000 */
[----:B------:R0:W-:Y:S04]  /*0230*/  @!P1 STS [R11], R4 ;  /* 0x000000040b009388 */ /* 0x0001e80000000800 */
[----:B------:R0:W-:Y:S01]  /*0240*/  @P1 STS [R6], RZ ;  /* 0x000000ff06001388 */ /* 0x0001e20000000800 */
[----:B------:R-:W-:Y:S06]  /*0250*/  BAR.SYNC.DEFER_BLOCKING 0x0 ;  /* 0x0000000000007b1d */ /* 0x000fec0000010000 */
[----:B------:R-:W-:Y:S05]  /*0260*/  @P0 EXIT ;  /* 0x000000000000094d */ /* 0x000fea0003800000 */
[----:B------:R-:W-:Y:S01]  /*0270*/  UISETP.GE.AND UP0, UPT, UR12, 0x1, UPT ;  /* 0x000000010c00788c */ /* 0x000fe2000bf06270 */
[----:B0-----:R-:W-:Y:S02]  /*0280*/  HFMA2 R11, -RZ, RZ, 1.875, 0 ;  /* 0x3f800000ff0b7431 */ /* 0x001fe400000001ff */
[----:B------:R-:W-:-:S06]  /*0290*/  IMAD.MOV.U32 R12, RZ, RZ, 0x3f800000 ;  /* 0x3f800000ff0c7424 */ /* 0x000fcc00078e00ff */
[----:B------:R-:W-:Y:S05]  /*02a0*/  BRA.U !UP0, `(.L_x_16) ;  /* 0x0000000508647547 */ /* 0x000fea000b800000 */
[----:B------:R-:W-:Y:S01]  /*02b0*/  ULOP3.LUT UR8, UR12, 0x7, URZ, 0xc0, !UPT ;  /* 0x000000070c087892 */ /* 0x000fe2000f8ec0ff */
[----:B------:R-:W-:Y:S01]  /*02c0*/  IMAD R6, R3, 0x4, R7 ;  /* 0x0000000403067824 */ /* 0x000fe200078e0207 */
[----:B------:R-:W-:Y:S01]  /*02d0*/  ULOP3.LUT UR6, UR12, 0x7ffffff8, URZ, 0xc0, !UPT ;  /* 0x7ffffff80c067892 */ /* 0x000fe2000f8ec0ff */
[----:B------:R-:W-:Y:S01]  /*02e0*/  IMAD.MOV.U32 R12, RZ, RZ, 0x3f800000 ;  /* 0x3f800000ff0c7424 */ /* 0x000fe200078e00ff */
[----:B------:R-:W-:Y:S01]  /*02f0*/  UIADD3 UR4, UPT, UPT, UR8, -0x1, URZ ;  /* 0xffffffff08047890 */ /* 0x000fe2000fffe0ff */
[----:B------:R-:W-:Y:S01]  /*0300*/  MOV R11, 0x3f800000 ;  /* 0x3f800000000b7802 */ /* 0x000fe20000000f00 */
[----:B------:R-:W-:Y:S01]  /*0310*/  VIADD R6, R6, 0x10 ;  /* 0x0000001006067836 */ /* 0x000fe20000000000 */
[----:B------:R-:W-:Y:S02]  /*0320*/  ULOP3.LUT UR9, UR12, 0x3, URZ, 0xc0, !UPT ;  /* 0x000000030c097892 */ /* 0x000fe4000f8ec0ff */
[----:B------:R-:W-:Y:S02]  /*0330*/  UISETP.GE.U32.AND UP0, UPT, UR4, 0x3, UPT ;  /* 0x000000030400788c */ /* 0x000fe4000bf06070 */
[----:B------:R-:W-:Y:S01]  /*0340*/  UIADD3 UR7, UPT, UPT, -UR6, URZ, URZ ;  /* 0x000000ff06077290 */ /* 0x000fe2000fffe1ff */
[----:B------:R-:W-:-:S11]  /*0350*/  UMOV UR4, URZ ;  /* 0x000000ff00047c82 */ /* 0x000fd60008000000 */
.L_x_22:
[----:B------:R-:W0:Y:S01]  /*0360*/  LDC R21, c[0x0][0x398] ;  /* 0x0000e600ff157b82 */ /* 0x000e220000000800 */
[----:B------:R-:W-:Y:S01]  /*0370*/  VIADD R8, R0, UR4 ;  /* 0x0000000400087c36 */ /* 0x000fe20008000000 */
[----:B------:R-:W-:Y:S01]  /*0380*/  UIADD3 UR4, UPT, UPT, UR4, 0x1, URZ ;  /* 0x0000000104047890 */ /* 0x000fe2000fffe0ff */
[----:B------:R-:W-:Y:S01]  /*0390*/  UMOV UR5, URZ ;  /* 0x000000ff00057c82 */ /* 0x000fe20008000000 */
[----:B0-----:R-:W-:-:S04]  /*03a0*/  ISETP.GE.U32.AND P1, PT, R21, 0x8, PT ;  /* 0x000000081500780c */ /* 0x001fc80003f26070 */
[----:B------:R-:W-:-:S09]  /*03b0*/  ISETP.NE.AND P0, PT, R21, UR4, PT ;  /* 0x0000000415007c0c */ /* 0x000fd2000bf05270 */
[----:B------:R-:W-:Y:S05]  /*03c0*/  @!P1 BRA `(.L_x_17) ;  /* 0x00000000007c9947 */ /* 0x000fea0003800000 */
[----:B------:R-:W-:Y:S01]  /*03d0*/  IMAD R4, R8, 0x50, R6 ;  /* 0x0000005008047824 */ /* 0x000fe200078e0206 */
[----:B------:R-:W-:-:S06]  /*03e0*/  UMOV UR5, UR7 ;  /* 0x0000000700057c82 */ /* 0x000fcc0008000000 */
.L_x_18:
[----:B------:R-:W0:Y:S01]  /*03f0*/  LDS R14, [R4+-0x10] ;  /* 0xfffff000040e7984 */ /* 0x000e220000000800 */
[----:B------:R-:W-:-:S03]  /*0400*/  UIADD3 UR5, UPT, UPT, UR5, 0x8, URZ ;  /* 0x0000000805057890 */ /* 0x000fc6000fffe0ff */
[----:B------:R-:W1:Y:S01]  /*0410*/  LDS R15, [R4+-0xc] ;  /* 0xfffff400040f7984 */ /* 0x000e620000000800 */
[----:B------:R-:W-:-:S03]  /*0420*/  UISETP.NE.AND UP1, UPT, UR5, URZ, UPT ;  /* 0x000000ff0500728c */ /* 0x000fc6000bf25270 */
[----:B------:R-:W2:Y:S04]  /*0430*/  LDS R18, [R4+-0x8] ;  /* 0xfffff80004127984 */ /* 0x000ea80000000800 */
[----:B------:R-:W3:Y:S04]  /*0440*/  LDS R17, [R4+-0x4] ;  /* 0xfffffc0004117984 */ /* 0x000ee80000000800 */
[----:B------:R-:W4:Y:S04]  /*0450*/  LDS R20, [R4] ;  /* 0x0000000004147984 */ /* 0x000f280000000800 */
[----:B------:R-:W5:Y:S04]  /*0460*/  LDS R19, [R4+0x4] ;  /* 0x0000040004137984 */ /* 0x000f680000000800 */
[----:B------:R-:W5:Y:S04]  /*0470*/  LDS R10, [R4+0x8] ;  /* 0x00000800040a7984 */ /* 0x000f680000000800 */
[----:B------:R0:W5:Y:S02]  /*0480*/  LDS R9, [R4+0xc] ;  /* 0x00000c0004097984 */ /* 0x0001640000000800 */
[----:B0-----:R-:W-:-:S02]  /*0490*/  VIADD R4, R4, 0x20 ;  /* 0x0000002004047836 */ /* 0x001fc40000000000 */
[----:B------:R-:W-:Y:S01]  /*04a0*/  FADD R13, -R14, 1 ;  /* 0x3f8000000e0d7421 */ /* 0x000fe20000000100 */
[----:B-1----:R-:W-:Y:S01]  /*04b0*/  FADD R16, -R15, 1 ;  /* 0x3f8000000f107421 */ /* 0x002fe20000000100 */
[----:B------:R-:W-:Y:S01]  /*04c0*/  FMNMX3 R11, R11, R14, R15, PT ;  /* 0x0000000e0b0b7276 */ /* 0x000fe2000380000f */
[----:B--2---:R-:W-:-:S03]  /*04d0*/  FADD R14, -R18, 1 ;  /* 0x3f800000120e7421 */ /* 0x004fc60000000100 */
[----:B------:R-:W-:Y:S01]  /*04e0*/  FMNMX3 R13, R12, R13, R16, PT ;  /* 0x0000000d0c0d7276 */ /* 0x000fe20003800010 */
[----:B---3--:R-:W-:Y:S01]  /*04f0*/  FADD R15, -R17, 1 ;  /* 0x3f800000110f7421 */ /* 0x008fe20000000100 */
[----:B------:R-:W-:Y:S01]  /*0500*/  FMNMX3 R11, R11, R18, R17, PT ;  /* 0x000000120b0b7276 */ /* 0x000fe20003800011 */
[----:B----4-:R-:W-:-:S03]  /*0510*/  FADD R12, -R20, 1 ;  /* 0x3f800000140c7421 */ /* 0x010fc60000000100 */
[----:B------:R-:W-:Y:S01]  /*0520*/  FMNMX3 R13, R13, R14, R15, PT ;  /* 0x0000000e0d0d7276 */ /* 0x000fe2000380000f */
[----:B-----5:R-:W-:Y:S01]  /*0530*/  FADD R14, -R19, 1 ;  /* 0x3f800000130e7421 */ /* 0x020fe20000000100 */
[----:B------:R-:W-:Y:S01]  /*0540*/  FMNMX3 R11, R11, R20, R19, PT ;  /* 0x000000140b0b7276 */ /* 0x000fe20003800013 */
[----:B------:R-:W-:-:S03]  /*0550*/  FADD R15, -R10, 1 ;  /* 0x3f8000000a0f7421 */ /* 0x000fc60000000100 */
[----:B------:R-:W-:Y:S01]  /*0560*/  FMNMX3 R12, R13, R12, R14, PT ;  /* 0x0000000c0d0c7276 */ /* 0x000fe2000380000e */
[----:B------:R-:W-:Y:S01]  /*0570*/  FADD R16, -R9, 1 ;  /* 0x3f80000009107421 */ /* 0x000fe20000000100 */
[----:B------:R-:W-:-:S04]  /*0580*/  FMNMX3 R11, R11, R10, R9, PT ;  /* 0x0000000a0b0b7276 */ /* 0x000fc80003800009 */
[----:B------:R-:W-:Y:S01]  /*0590*/  FMNMX3 R12, R12, R15, R16, PT ;  /* 0x0000000f0c0c7276 */ /* 0x000fe20003800010 */
[----:B------:R-:W-:Y:S06]  /*05a0*/  BRA.U UP1, `(.L_x_18) ;  /* 0xfffffffd01907547 */ /* 0x000fec000b83ffff */
[----:B------:R-:W-:-:S05]  /*05b0*/  UMOV UR5, UR6 ;  /* 0x0000000600057c82 */ /* 0x000fca0008000000 */
.L_x_17:
[----:B------:R-:W-:-:S09]  /*05c0*/  UISETP.NE.AND UP1, UPT, UR8, URZ, UPT ;  /* 0x000000ff0800728c */ /* 0x000fd2000bf25270 */
[----:B------:R-:W-:Y:S05]  /*05d0*/  BRA.U !UP1, `(.L_x_19) ;  /* 0x0000000109947547 */ /* 0x000fea000b800000 */
[----:B------:R-:W-:Y:S01]  /*05e0*/  IMAD R17, R8, 0x50, R7 ;  /* 0x0000005008117824 */ /* 0x000fe200078e0207 */
[----:B------:R-:W-:Y:S01]  /*05f0*/  UISETP.NE.AND UP1, UPT, UR9, URZ, UPT ;  /* 0x000000ff0900728c */ /* 0x000fe2000bf25270 */
[----:B------:R-:W-:Y:S10]  /*0600*/  BRA.U !UP0, `(.L_x_20) ;  /* 0x00000001083c7547 */ /* 0x000ff4000b800000 */
[----:B------:R-:W-:Y:S01]  /*0610*/  IADD3 R4, PT, PT, R3, UR5, RZ ;  /* 0x0000000503047c10 */ /* 0x000fe2000fffe0ff */
[----:B------:R-:W-:-:S04]  /*0620*/  UIADD3 UR5, UPT, UPT, UR5, 0x4, URZ ;  /* 0x0000000405057890 */ /* 0x000fc8000fffe0ff */
[----:B------:R-:W-:-:S05]  /*0630*/  IMAD R4, R4, 0x4, R17 ;  /* 0x0000000404047824 */ /* 0x000fca00078e0211 */
[----:B------:R-:W0:Y:S04]  /*0640*/  LDS R8, [R4] ;  /* 0x0000000004087984 */ /* 0x000e280000000800 */
[----:B------:R-:W1:Y:S04]  /*0650*/  LDS R10, [R4+0x4] ;  /* 0x00000400040a7984 */ /* 0x000e680000000800 */
[----:B------:R-:W2:Y:S04]  /*0660*/  LDS R14, [R4+0x8] ;  /* 0x00000800040e7984 */ /* 0x000ea80000000800 */
[----:B------:R-:W3:Y:S01]  /*0670*/  LDS R15, [R4+0xc] ;  /* 0x00000c00040f7984 */ /* 0x000ee20000000800 */
[----:B0-----:R-:W-:Y:S01]  /*0680*/  FADD R9, -R8, 1 ;  /* 0x3f80000008097421 */ /* 0x001fe20000000100 */
[----:B-1----:R-:W-:Y:S01]  /*0690*/  FADD R13, -R10, 1 ;  /* 0x3f8000000a0d7421 */ /* 0x002fe20000000100 */
[----:B------:R-:W-:Y:S01]  /*06a0*/  FMNMX3 R11, R11, R8, R10, PT ;  /* 0x000000080b0b7276 */ /* 0x000fe2000380000a */
[----:B--2---:R-:W-:-:S03]  /*06b0*/  FADD R8, -R14, 1 ;  /* 0x3f8000000e087421 */ /* 0x004fc60000000100 */
[----:B------:R-:W-:Y:S01]  /*06c0*/  FMNMX3 R9, R12, R9, R13, PT ;  /* 0x000000090c097276 */ /* 0x000fe2000380000d */
[----:B---3--:R-:W-:Y:S01]  /*06d0*/  FADD R10, -R15, 1 ;  /* 0x3f8000000f0a7421 */ /* 0x008fe20000000100 */
[----:B------:R-:W-:-:S04]  /*06e0*/  FMNMX3 R11, R11, R14, R15, PT ;  /* 0x0000000e0b0b7276 */ /* 0x000fc8000380000f */
[----:B------:R-:W-:-:S07]  /*06f0*/  FMNMX3 R12, R9, R8, R10, PT ;  /* 0x00000008090c7276 */ /* 0x000fce000380000a */
.L_x_20:
[----:B------:R-:W-:Y:S05]  /*0700*/  BRA.U !UP1, `(.L_x_19) ;  /* 0x0000000109487547 */ /* 0x000fea000b800000 */
[----:B------:R-:W-:Y:S01]  /*0710*/  UISETP.NE.AND UP1, UPT, UR9, 0x1, UPT ;  /* 0x000000010900788c */ /* 0x000fe2000bf25270 */
[----:B------:R-:W-:-:S08]  /*0720*/  LOP3.LUT P1, RZ, R21, 0x1, RZ, 0xc0, !PT ;  /* 0x0000000115ff7812 */ /* 0x000fd0000782c0ff */
[----:B------:R-:W-:Y:S05]  /*0730*/  BRA.U !UP1, `(.L_x_21) ;  /* 0x0000000109247547 */ /* 0x000fea000b800000 */
[----:B------:R-:W-:Y:S01]  /*0740*/  VIADD R4, R3, UR5 ;  /* 0x0000000503047c36 */ /* 0x000fe20008000000 */
[----:B------:R-:W-:-:S03]  /*0750*/  UIADD3 UR5, UPT, UPT, UR5, 0x2, URZ ;  /* 0x0000000205057890 */ /* 0x000fc6000fffe0ff */
[----:B------:R-:W-:-:S05]  /*0760*/  IMAD R4, R4, 0x4, R17 ;  /* 0x0000000404047824 */ /* 0x000fca00078e0211 */
[----:B------:R-:W0:Y:S04]  /*0770*/  LDS R8, [R4] ;  /* 0x0000000004087984 */ /* 0x000e280000000800 */
[----:B------:R-:W1:Y:S01]  /*0780*/  LDS R10, [R4+0x4] ;  /* 0x00000400040a7984 */ /* 0x000e620000000800 */
[----:B0-----:R-:W-:Y:S01]  /*0790*/  FADD R9, -R8, 1 ;  /* 0x3f80000008097421 */ /* 0x001fe20000000100 */
[----:B-1----:R-:W-:Y:S01]  /*07a0*/  FADD R13, -R10, 1 ;  /* 0x3f8000000a0d7421 */ /* 0x002fe20000000100 */
[----:B------:R-:W-:-:S04]  /*07b0*/  FMNMX3 R11, R11, R8, R10, PT ;  /* 0x000000080b0b7276 */ /* 0x000fc8000380000a */
[----:B------:R-:W-:-:S07]  /*07c0*/  FMNMX3 R12, R12, R9, R13, PT ;  /* 0x000000090c0c7276 */ /* 0x000fce000380000d */
.L_x_21:
[----:B------:R-:W-:-:S05]  /*07d0*/  @P1 IADD3 R4, PT, PT, R3, UR5, RZ ;  /* 0x0000000503041c10 */ /* 0x000fca000fffe0ff */
[----:B------:R-:W-:-:S06]  /*07e0*/  @P1 IMAD R4, R4, 0x4, R17 ;  /* 0x0000000404041824 */ /* 0x000fcc00078e0211 */
[----:B------:R-:W0:Y:S02]  /*07f0*/  @P1 LDS R4, [R4] ;  /* 0x0000000004041984 */ /* 0x000e240000000800 */
[----:B0-----:R-:W-:Y:S01]  /*0800*/  @P1 FADD R9, -R4, 1 ;  /* 0x3f80000004091421 */ /* 0x001fe20000000100 */
[----:B------:R-:W-:-:S04]  /*0810*/  @P1 FMNMX R11, R11, R4, PT ;  /* 0x000000040b0b1209 */ /* 0x000fc80003800000 */
[----:B------:R-:W-:-:S07]  /*0820*/  @P1 FMNMX R12, R12, R9, PT ;  /* 0x000000090c0c1209 */ /* 0x000fce0003800000 */
.L_x_19:
[----:B------:R-:W-:Y:S05]  /*0830*/  @P0 BRA `(.L_x_22) ;  /* 0xfffffff800c80947 */ /* 0x000fea000383ffff */
.L_x_16:
[----:B------:R-:W0:Y:S01]  /*0840*/  LDCU UR4, c[0x0][0x3a0] ;  /* 0x00007400ff0477ac */ /* 0x000e220008000800 */
[----:B------:R-:W1:Y:S01]  /*0850*/  LDCU UR8, c[0x0][0x39c] ;  /* 0x00007380ff0877ac */ /* 0x000e620008000800 */
[----:B0-----:R-:W-:-:S04]  /*0860*/  ISETP.GE.AND P0, PT, R2, UR4, PT ;  /* 0x0000000402007c0c */ /* 0x001fc8000bf06270 */
[----:B-1----:R-:W-:-:S13]  /*0870*/  ISETP.GE.OR P0, PT, R5, UR8, P0 ;  /* 0x0000000805007c0c */ /* 0x002fda0008706670 */
[----:B------:R-:W-:Y:S05]  /*0880*/  @P0 EXIT ;  /* 0x000000000000094d */ /* 0x000fea0003800000 */
[----:B------:R-:W0:Y:S01]  /*0890*/  LDCU.64 UR4, c[0x0][0x388] ;  /* 0x00007100ff0477ac */ /* 0x000e220008000a00 */
[----:B------:R-:W1:Y:S01]  /*08a0*/  F2I.U32.TRUNC.NTZ R11, R11 ;  /* 0x0000000b000b7305 */ /* 0x000e62000020f000 */
[----:B------:R-:W-:Y:S01]  /*08b0*/  IMAD R5, R2, UR8, R5 ;  /* 0x0000000802057c24 */ /* 0x000fe2000f8e0205 */
[----:B------:R-:W2:Y:S04]  /*08c0*/  LDCU.64 UR6, c[0x0][0x390] ;  /* 0x00007200ff0677ac */ /* 0x000ea80008000a00 */
[----:B------:R-:W-:Y:S02]  /*08d0*/  SHF.R.S32.HI R0, RZ, 0x1f, R5 ;  /* 0x0000001fff007819 */ /* 0x000fe40000011405 */
[----:B------:R-:W3:Y:S01]  /*08e0*/  F2I.U32.TRUNC.NTZ R7, R12 ;  /* 0x0000000c00077305 */ /* 0x000ee2000020f000 */
[----:B0-----:R-:W-:-:S02]  /*08f0*/  IADD3 R2, P0, PT, R5, UR4, RZ ;  /* 0x0000000405027c10 */ /* 0x001fc4000ff1e0ff */
[----:B--2---:R-:W-:Y:S02]  /*0900*/  IADD3 R4, P1, PT, R5, UR6, RZ ;  /* 0x0000000605047c10 */ /* 0x004fe4000ff3e0ff */
[C---:B------:R-:W-:Y:S02]  /*0910*/  IADD3.X R3, PT, PT, R0.reuse, UR5, RZ, P0, !PT ;  /* 0x0000000500037c10 */ /* 0x040fe400087fe4ff */
[----:B------:R-:W-:-:S03]  /*0920*/  IADD3.X R5, PT, PT, R0, UR7, RZ, P1, !PT ;  /* 0x0000000700057c10 */ /* 0x000fc60008ffe4ff */
[----:B-1----:R-:W-:Y:S04]  /*0930*/  STG.E.U8 desc[UR10][R2.64], R11 ;  /* 0x0000000b02007986 */ /* 0x002fe8000c10110a */
[----:B---3--:R-:W-:Y:S01]  /*0940*/  STG.E.U8 desc[UR10][R4.64], R7 ;  /* 0x0000000704007986 */ /* 0x008fe2000c10110a */
[----:B------:R-:W-:Y:S05]  /*0950*/  EXIT ;  /* 0x000000000000794d */ /* 0x000fea0003800000 */
.L_x_23:
        /* <DEDUP_REMOVED lines=10> */
.L_x_34:


//--------------------- .text._Z11image_erodePhS_S_iii --------------------------
	.section	.text._Z11image_erodePhS_S_iii,"ax",@progbits
	.align	128
        .global         _Z11image_erodePhS_S_iii
        .type           _Z11image_erodePhS_S_iii,@function
        .size           _Z11image_erodePhS_S_iii,(.L_x_35 - _Z11image_erodePhS_S_iii)
        .other          _Z11image_erodePhS_S_iii,@"STO_CUDA_ENTRY STV_DEFAULT"
_Z11image_erodePhS_S_iii:
.text._Z11image_erodePhS_S_iii:
        /* <DEDUP_REMOVED lines=17> */
[----:B------:R-:W-:Y:S02]  /*0110*/  IMAD.MOV.U32 R7, RZ, RZ, 0x1 ;  /* 0x00000001ff077424 */ /* 0x000fe400078e00ff */
[----:B------:R-:W-:Y:S01]  /*0120*/  IMAD.MOV.U32 R5, RZ, RZ, 0x1 ;  /* 0x00000001ff057424 */ /* 0x000fe200078e00ff */
[----:B0-----:R-:W-:-:S13]  /*0130*/  ISETP.GE.AND P0, PT, R11, 0x1, PT ;  /* 0x000000010b00780c */ /* 0x001fda0003f06270 */
[----:B-1----:R-:W-:Y:S05]  /*0140*/  @!P0 BRA `(.L_x_24) ;  /* 0x0000000800108947 */ /* 0x002fea0003800000 */
[C---:B------:R-:W-:Y:S01]  /*0150*/  LEA.HI R0, R11.reuse, R11, RZ, 0x1 ;  /* 0x0000000b0b007211 */ /* 0x040fe200078f08ff */
[----:B------:R-:W-:Y:S01]  /*0160*/  IMAD.MOV.U32 R5, RZ, RZ, 0x1 ;  /* 0x00000001ff057424 */ /* 0x000fe200078e00ff */
[C---:B------:R-:W-:Y:S01]  /*0170*/  LOP3.LUT R22, R11.reuse, 0x3, RZ, 0xc0, !PT ;  /* 0x000000030b167812 */ /* 0x040fe200078ec0ff */
[----:B------:R-:W-:Y:S01]  /*0180*/  IMAD.MOV.U32 R7, RZ, RZ, 0x1 ;  /* 0x00000001ff077424 */ /* 0x000fe200078e00ff */
[----:B------:R-:W-:Y:S01]  /*0190*/  LOP3.LUT R11, R11, 0x7ffffffc, RZ, 0xc0, !PT ;  /* 0x7ffffffc0b0b7812 */ /* 0x000fe200078ec0ff */
[----:B------:R-:W-:Y:S01]  /*01a0*/  UMOV UR4, URZ ;  /* 0x000000ff00047c82 */ /* 0x000fe20008000000 */
[----:B------:R-:W-:-:S03]  /*01b0*/  SHF.R.S32.HI R0, RZ, 0x1, R0 ;  /* 0x00000001ff007819 */ /* 0x000fc60000011400 */
[----:B------:R-:W-:Y:S01]  /*01c0*/  IMAD.MOV R15, RZ, RZ, -R11 ;  /* 0x000000ffff0f7224 */ /* 0x000fe200078e0a0b */
[--C-:B------:R-:W-:Y:S01]  /*01d0*/  IADD3 R16, PT, PT, R3, UR5, -R0.reuse ;  /* 0x0000000503107c10 */ /* 0x100fe2000fffe800 */
[--C-:B------:R-:W-:Y:S02]  /*01e0*/  IMAD.IADD R17, R14, 0x1, -R0.reuse ;  /* 0x000000010e117824 */ /* 0x100fe400078e0a00 */
[----:B------:R-:W-:-:S07]  /*01f0*/  IMAD.IADD R18, R9, 0x1, -R0 ;  /* 0x0000000109127824 */ /* 0x000fce00078e0a00 */
.L_x_30:
        /* <DEDUP_REMOVED lines=12> */
[----:B------:R-:W-:Y:S02]  /*02c0*/  VIADD R24, R16, 0x3 ;  /* 0x0000000310187836 */ /* 0x000fe40000000000 */
[----:B------:R-:W-:Y:S01]  /*02d0*/  IMAD.MOV.U32 R20, RZ, RZ, R15 ;  /* 0x000000ffff147224 */ /* 0x000fe200078e000f */
[----:B------:R-:W2:Y:S01]  /*02e0*/  LDCU UR9, c[0x0][0x39c] ;  /* 0x00007380ff0977ac */ /* 0x000ea20008000800 */
[----:B-1----:R-:W-:-:S07]  /*02f0*/  IMAD R21, R19, UR8, R16 ;  /* 0x0000000813157c24 */ /* 0x002fce000f8e0210 */
.L_x_26:
        /* <DEDUP_REMOVED lines=23> */
[----:B------:R-:W-:Y:S01]  /*0470*/  VIADD R20, R20, 0x4 ;  /* 0x0000000414147836 */ /* 0x000fe20000000000 */
[----:B------:R-:W-:Y:S01]  /*0480*/  @!P1 LOP3.LUT R23, R5, 0xff, RZ, 0xc0, !PT ;  /* 0x000000ff05179812 */ /* 0x000fe200078ec0ff */
[----:B------:R-:W-:Y:S02]  /*0490*/  VIADD R21, R21, 0x4 ;  /* 0x0000000415157836 */ /* 0x000fe40000000000 */
[----:B------:R-:W-:Y:S02]  /*04a0*/  VIADD R24, R24, 0x4 ;  /* 0x0000000418187836 */ /* 0x000fe40000000000 */
[----:B--2---:R-:W-:Y:S01]  /*04b0*/  @!P1 IMAD.MOV R26, RZ, RZ, -R8 ;  /* 0x000000ffff1a9224 */ /* 0x004fe200078e0a08 */
[----:B------:R-:W-:-:S04]  /*04c0*/  @!P1 VIMNMX.U16x2 R10, PT, PT, R10, R8, PT ;  /* 0x000000080a0a9248 */ /* 0x000fc80003fe0200 */
[----:B------:R-:W-:Y:S02]  /*04d0*/  @!P1 VIADDMNMX R23, R26, 0x1, R23, PT ;  /* 0x000000011a179846 */ /* 0x000fe40003800117 */
[----:B------:R-:W-:Y:S01]  /*04e0*/  @!P1 PRMT R7, R10, 0x7610, R7 ;  /* 0x000076100a079816 */ /* 0x000fe20000000007 */
[----:B---3--:R-:W-:Y:S01]  /*04f0*/  @!P2 IMAD.MOV R10, RZ, RZ, -R4 ;  /* 0x000000ffff0aa224 */ /* 0x008fe200078e0a04 */
[----:B------:R-:W-:Y:S02]  /*0500*/  @!P1 PRMT R5, R23, 0x7610, R5 ;  /* 0x0000761017059816 */ /* 0x000fe40000000005 */
[----:B------:R-:W-:Y:S02]  /*0510*/  @!P2 LOP3.LUT R8, R7, 0xff, RZ, 0xc0, !PT ;  /* 0x000000ff0708a812 */ /* 0x000fe400078ec0ff */
[----:B------:R-:W-:Y:S02]  /*0520*/  @!P2 LOP3.LUT R23, R5, 0xff, RZ, 0xc0, !PT ;  /* 0x000000ff0517a812 */ /* 0x000fe400078ec0ff */
[----:B------:R-:W-:-:S02]  /*0530*/  @!P2 VIMNMX.U16x2 R8, PT, PT, R8, R4, PT ;  /* 0x000000040808a248 */ /* 0x000fc40003fe0200 */
[----:B------:R-:W-:Y:S02]  /*0540*/  @!P2 VIADDMNMX R4, R10, 0x1, R23, PT ;  /* 0x000000010a04a846 */ /* 0x000fe40003800117 */
[----:B------:R-:W-:Y:S01]  /*0550*/  @!P2 PRMT R7, R8, 0x7610, R7 ;  /* 0x000076100807a816 */ /* 0x000fe20000000007 */
[----:B----4-:R-:W-:Y:S01]  /*0560*/  @!P3 IMAD.MOV R8, RZ, RZ, -R0 ;  /* 0x000000ffff08b224 */ /* 0x010fe200078e0a00 */
[----:B------:R-:W-:Y:S02]  /*0570*/  @!P2 PRMT R5, R4, 0x7610, R5 ;  /* 0x000076100405a816 */ /* 0x000fe40000000005 */
[----:B------:R-:W-:Y:S02]  /*0580*/  @!P3 LOP3.LUT R4, R7, 0xff, RZ, 0xc0, !PT ;  /* 0x000000ff0704b812 */ /* 0x000fe400078ec0ff */
[----:B0-----:R-:W-:Y:S02]  /*0590*/  @!P3 LOP3.LUT R13, R5, 0xff, RZ, 0xc0, !PT ;  /* 0x000000ff050db812 */ /* 0x001fe400078ec0ff */
[----:B------:R-:W-:-:S02]  /*05a0*/  @!P3 VIMNMX.U16x2 R4, PT, PT, R4, R0, PT ;  /* 0x000000000404b248 */ /* 0x000fc40003fe0200 */
[----:B------:R-:W-:Y:S02]  /*05b0*/  @!P3 VIADDMNMX R0, R8, 0x1, R13, PT ;  /* 0x000000010800b846 */ /* 0x000fe4000380010d */
[----:B------:R-:W-:Y:S02]  /*05c0*/  ISETP.NE.AND P1, PT, R20, RZ, PT ;  /* 0x000000ff1400720c */ /* 0x000fe40003f25270 */
[----:B------:R-:W-:Y:S01]  /*05d0*/  @!P3 PRMT R7, R4, 0x7610, R7 ;  /* 0x000076100407b816 */ /* 0x000fe20000000007 */
[----:B-----5:R-:W-:Y:S01]  /*05e0*/  @!P4 IMAD.MOV R4, RZ, RZ, -R6 ;  /* 0x000000ffff04c224 */ /* 0x020fe200078e0a06 */
[----:B------:R-:W-:Y:S02]  /*05f0*/  @!P3 PRMT R5, R0, 0x7610, R5 ;  /* 0x000076100005b816 */ /* 0x000fe40000000005 */
[----:B------:R-:W-:Y:S02]  /*0600*/  @!P4 LOP3.LUT R0, R7, 0xff, RZ, 0xc0, !PT ;  /* 0x000000ff0700c812 */ /* 0x000fe400078ec0ff */
[----:B------:R-:W-:-:S02]  /*0610*/  @!P4 LOP3.LUT R13, R5, 0xff, RZ, 0xc0, !PT ;  /* 0x000000ff050dc812 */ /* 0x000fc400078ec0ff */
[----:B------:R-:W-:Y:S02]  /*0620*/  @!P4 VIMNMX.U16x2 R6, PT, PT, R0, R6, PT ;  /* 0x000000060006c248 */ /* 0x000fe40003fe0200 */
[----:B------:R-:W-:Y:S02]  /*0630*/  @!P4 VIADDMNMX R0, R4, 0x1, R13, PT ;  /* 0x000000010400c846 */ /* 0x000fe4000380010d */
[----:B------:R-:W-:Y:S02]  /*0640*/  @!P4 PRMT R7, R6, 0x7610, R7 ;  /* 0x000076100607c816 */ /* 0x000fe40000000007 */
[----:B------:R-:W-:Y:S01]  /*0650*/  @!P4 PRMT R5, R0, 0x7610, R5 ;  /* 0x000076100005c816 */ /* 0x000fe20000000005 */
[----:B------:R-:W-:Y:S06]  /*0660*/  @P1 BRA `(.L_x_26) ;  /* 0xfffffffc00241947 */ /* 0x000fec000383ffff */
[----:B------:R-:W-:-:S07]  /*0670*/  IMAD.MOV.U32 R0, RZ, RZ, R11 ;  /* 0x000000ffff007224 */ /* 0x000fce00078e000b */
.L_x_25:
        /* <DEDUP_REMOVED lines=15> */
[----:B------:R-:W-:Y:S02]  /*0770*/  LOP3.LUT R4, R7, 0xff, RZ, 0xc0, !PT ;  /* 0x000000ff07047812 */ /* 0x000fe400078ec0ff */
[----:B------:R-:W-:Y:S01]  /*0780*/  LOP3.LUT R8, R5, 0xff, RZ, 0xc0, !PT ;  /* 0x000000ff05087812 */ /* 0x000fe200078ec0ff */
[----:B--2---:R-:W-:Y:S01]  /*0790*/  IMAD.MOV R5, RZ, RZ, -R0 ;  /* 0x000000ffff057224 */ /* 0x004fe200078e0a00 */
[----:B------:R-:W-:-:S04]  /*07a0*/  VIMNMX.U16x2 R4, PT, PT, R4, R0, PT ;  /* 0x0000000004047248 */ /* 0x000fc80003fe0200 */
[----:B------:R-:W-:Y:S02]  /*07b0*/  VIADDMNMX R5, R5, 0x1, R8, PT ;  /* 0x0000000105057846 */ /* 0x000fe40003800108 */
[----:B------:R-:W-:-:S07]  /*07c0*/  PRMT R7, R4, 0x7610, R7 ;  /* 0x0000761004077816 */ /* 0x000fce0000000007 */
.L_x_29:
[----:B------:R-:W-:Y:S05]  /*07d0*/  BSYNC.RECONVERGENT B0 ;  /* 0x0000000000007941 */ /* 0x000fea0003800200 */
.L_x_28:
        /* <DEDUP_REMOVED lines=12> */
[----:B------:R-:W-:Y:S02]  /*08a0*/  @!P1 LOP3.LUT R6, R7, 0xff, RZ, 0xc0, !PT ;  /* 0x000000ff07069812 */ /* 0x000fe400078ec0ff */
[----:B------:R-:W-:Y:S01]  /*08b0*/  @!P1 LOP3.LUT R13, R5, 0xff, RZ, 0xc0, !PT ;  /* 0x000000ff050d9812 */ /* 0x000fe200078ec0ff */
[----:B--2---:R-:W-:Y:S01]  /*08c0*/  @!P1 IMAD.MOV R8, RZ, RZ, -R0 ;  /* 0x000000ffff089224 */ /* 0x004fe200078e0a00 */
[----:B------:R-:W-:-:S04]  /*08d0*/  @!P1 VIMNMX.U16x2 R6, PT, PT, R6, R0, PT ;  /* 0x0000000006069248 */ /* 0x000fc80003fe0200 */
[----:B------:R-:W-:Y:S02]  /*08e0*/  @!P1 VIADDMNMX R0, R8, 0x1, R13, PT ;  /* 0x0000000108009846 */ /* 0x000fe4000380010d */
[----:B------:R-:W-:Y:S02]  /*08f0*/  @!P1 PRMT R7, R6, 0x7610, R7 ;  /* 0x0000761006079816 */ /* 0x000fe40000000007 */
[----:B------:R-:W-:Y:S01]  /*0900*/  @!P1 PRMT R5, R0, 0x7610, R5 ;  /* 0x0000761000059816 */ /* 0x000fe20000000005 */
[----:B---3--:R-:W-:Y:S01]  /*0910*/  @!P2 IMAD.MOV R0, RZ, RZ, -R4 ;  /* 0x000000ffff00a224 */ /* 0x008fe200078e0a04 */
[----:B------:R-:W-:Y:S02]  /*0920*/  @!P2 LOP3.LUT R6, R7, 0xff, RZ, 0xc0, !PT ;  /* 0x000000ff0706a812 */ /* 0x000fe400078ec0ff */
[----:B------:R-:W-:Y:S02]  /*0930*/  @!P2 LOP3.LUT R13, R5, 0xff, RZ, 0xc0, !PT ;  /* 0x000000ff050da812 */ /* 0x000fe400078ec0ff */
[----:B------:R-:W-:-:S02]  /*0940*/  @!P2 VIMNMX.U16x2 R6, PT, PT, R6, R4, PT ;  /* 0x000000040606a248 */ /* 0x000fc40003fe0200 */
[----:B------:R-:W-:Y:S02]  /*0950*/  @!P2 VIADDMNMX R0, R0, 0x1, R13, PT ;  /* 0x000000010000a846 */ /* 0x000fe4000380010d */
[----:B------:R-:W-:Y:S02]  /*0960*/  @!P2 PRMT R7, R6, 0x7610, R7 ;  /* 0x000076100607a816 */ /* 0x000fe40000000007 */
[----:B------:R-:W-:-:S07]  /*0970*/  @!P2 PRMT R5, R0, 0x7610, R5 ;  /* 0x000076100005a816 */ /* 0x000fce0000000005 */
.L_x_27:
[----:B------:R-:W-:Y:S05]  /*0980*/  BRA.U UP1, `(.L_x_30) ;  /* 0xfffffff9011c7547 */ /* 0x000fea000b83ffff */
.L_x_24:
[----:B------:R-:W0:Y:S01]  /*0990*/  LDCU UR12, c[0x0][0x39c] ;  /* 0x00007380ff0c77ac */ /* 0x000e220008000800 */
[----:B------:R-:W1:Y:S01]  /*09a0*/  LDCU.64 UR8, c[0x0][0x388] ;  /* 0x00007100ff0877ac */ /* 0x000e620008000a00 */
[----:B------:R-:W2:Y:S01]  /*09b0*/  LDCU.64 UR10, c[0x0][0x390] ;  /* 0x00007200ff0a77ac */ /* 0x000ea20008000a00 */
[----:B0-----:R-:W-:-:S05]  /*09c0*/  IMAD R9, R9, UR12, R14 ;  /* 0x0000000c09097c24 */ /* 0x001fca000f8e020e */
[----:B------:R-:W-:Y:S02]  /*09d0*/  SHF.R.S32.HI R0, RZ, 0x1f, R9 ;  /* 0x0000001fff007819 */ /* 0x000fe40000011409 */
[C---:B-1----:R-:W-:Y:S02]  /*09e0*/  IADD3 R2, P0, PT, R9.reuse, UR8, RZ ;  /* 0x0000000809027c10 */ /* 0x042fe4000ff1e0ff */
[----:B--2---:R-:W-:Y:S02]  /*09f0*/  IADD3 R8, P1, PT, R9, UR10, RZ ;  /* 0x0000000a09087c10 */ /* 0x004fe4000ff3e0ff */
[C---:B------:R-:W-:Y:S02]  /*0a00*/  IADD3.X R3, PT, PT, R0.reuse, UR9, RZ, P0, !PT ;  /* 0x0000000900037c10 */ /* 0x040fe400087fe4ff */
[----:B------:R-:W-:-:S03]  /*0a10*/  IADD3.X R9, PT, PT, R0, UR11, RZ, P1, !PT ;  /* 0x0000000b00097c10 */ /* 0x000fc60008ffe4ff */
[----:B------:R-:W-:Y:S04]  /*0a20*/  STG.E.U8 desc[UR6][R2.64], R7 ;  /* 0x0000000702007986 */ /* 0x000fe8000c101106 */
[----:B------:R-:W-:Y:S01]  /*0a30*/  STG.E.U8 desc[UR6][R8.64], R5 ;  /* 0x0000000508007986 */ /* 0x000fe2000c101106 */
[----:B------:R-:W-:Y:S05]  /*0a40*/  EXIT ;  /* 0x000000000000794d */ /* 0x000fea0003800000 */
.L_x_31:
        /* <DEDUP_REMOVED lines=11> */
.L_x_35:


//--------------------- .nv.shared.reserved.0     --------------------------
	.section	.nv.shared.reserved.0,"aw",@nobits
	.weak		__nv_reservedSMEM_offset_0_alias
	.size		__nv_reservedSMEM_offset_0_alias, 0, 64
	.other		__nv_reservedSMEM_offset_0_alias,@"STO_CUDA_RESERVED_SHARED STV_DEFAULT"
__nv_reservedSMEM_offset_0_alias:
	.zero		0
	.zero		64


//--------------------- .nv.shared._Z18image_erode_sharedPhS_S_iii --------------------------
	.section	.nv.shared._Z18image_erode_sharedPhS_S_iii,"aw",@nobits
	.sectionflags	@""
	.align	4
.nv.shared._Z18image_erode_sharedPhS_S_iii:
	.zero		2624


//--------------------- .nv.constant0._Z17image_erode_lightPhS_iii --------------------------
	.section	.nv.constant0._Z17image_erode_lightPhS_iii,"a",@progbits
	.sectionflags	@""
	.align	4
.nv.constant0._Z17image_erode_lightPhS_iii:
	.zero		924


//--------------------- .nv.constant0._Z18image_erode_shadowPhS_iii --------------------------
	.section	.nv.constant0._Z18image_erode_shadowPhS_iii,"a",@progbits
	.sectionflags	@""
	.align	4
.nv.constant0._Z18image_erode_shadowPhS_iii:
	.zero		924


//--------------------- .nv.constant0._Z18image_erode_sharedPhS_S_iii --------------------------
	.section	.nv.constant0._Z18image_erode_sharedPhS_S_iii,"a",@progbits
	.sectionflags	@""
	.align	4
.nv.constant0._Z18image_erode_sharedPhS_S_iii:
	.zero		932


//--------------------- .nv.constant0._Z11image_erodePhS_S_iii --------------------------
	.section	.nv.constant0._Z11image_erodePhS_S_iii,"a",@progbits
	.sectionflags	@""
	.align	4
.nv.constant0._Z11image_erodePhS_S_iii:
	.zero		932


//--------------------- SYMBOLS --------------------------

	.type		.nv.reservedSmem.offset0,@object
	.size		.nv.reservedSmem.offset0,0x4
	.type		.nv.reservedSmem.cap,@object
	.size		.nv.reservedSmem.cap,0x4
